//
// Generated by NVIDIA NVVM Compiler
//
// Compiler Build ID: CL-36424714
// Cuda compilation tools, release 13.0, V13.0.88
// Based on NVVM 20.0.0
//

.version 9.0
.target sm_100
.address_size 64

	// .globl	_Z10precomputeiiPKfPf

.visible .entry _Z10precomputeiiPKfPf(
	.param .u32 _Z10precomputeiiPKfPf_param_0,
	.param .u32 _Z10precomputeiiPKfPf_param_1,
	.param .u64 .ptr .align 1 _Z10precomputeiiPKfPf_param_2,
	.param .u64 .ptr .align 1 _Z10precomputeiiPKfPf_param_3
)
{
	.reg .pred 	%p<29>;
	.reg .b32 	%r<100>;
	.reg .b32 	%f<255>;
	.reg .b64 	%rd<37>;

	ld.param.u32 	%r66, [_Z10precomputeiiPKfPf_param_0];
	ld.param.u32 	%r65, [_Z10precomputeiiPKfPf_param_1];
	ld.param.u64 	%rd7, [_Z10precomputeiiPKfPf_param_2];
	ld.param.u64 	%rd8, [_Z10precomputeiiPKfPf_param_3];
	cvta.to.global.u64 	%rd1, %rd7;
	cvta.to.global.u64 	%rd2, %rd8;
	mov.u32 	%r67, %ctaid.x;
	mov.u32 	%r68, %ntid.x;
	mov.u32 	%r69, %tid.x;
	mad.lo.s32 	%r1, %r67, %r68, %r69;
	setp.ge.s32 	%p1, %r1, %r66;
	@%p1 bra 	$L__BB0_40;
	setp.lt.s32 	%p2, %r65, 1;
	mov.f32 	%f245, 0f00000000;
	@%p2 bra 	$L__BB0_14;
	mul.lo.s32 	%r2, %r65, %r1;
	and.b32  	%r3, %r65, 15;
	setp.lt.u32 	%p3, %r65, 16;
	mov.f32 	%f245, 0f00000000;
	mov.b32 	%r82, 0;
	@%p3 bra 	$L__BB0_5;
	and.b32  	%r82, %r65, 2147483632;
	neg.s32 	%r80, %r82;
	add.s64 	%rd3, %rd1, 32;
	mov.f32 	%f245, 0f00000000;
	mov.u32 	%r79, %r2;
$L__BB0_4:
	.pragma "nounroll";
	mul.wide.s32 	%rd9, %r79, 4;
	add.s64 	%rd10, %rd3, %rd9;
	ld.global.f32 	%f33, [%rd10+-32];
	add.f32 	%f34, %f245, %f33;
	ld.global.f32 	%f35, [%rd10+-28];
	add.f32 	%f36, %f34, %f35;
	ld.global.f32 	%f37, [%rd10+-24];
	add.f32 	%f38, %f36, %f37;
	ld.global.f32 	%f39, [%rd10+-20];
	add.f32 	%f40, %f38, %f39;
	ld.global.f32 	%f41, [%rd10+-16];
	add.f32 	%f42, %f40, %f41;
	ld.global.f32 	%f43, [%rd10+-12];
	add.f32 	%f44, %f42, %f43;
	ld.global.f32 	%f45, [%rd10+-8];
	add.f32 	%f46, %f44, %f45;
	ld.global.f32 	%f47, [%rd10+-4];
	add.f32 	%f48, %f46, %f47;
	ld.global.f32 	%f49, [%rd10];
	add.f32 	%f50, %f48, %f49;
	ld.global.f32 	%f51, [%rd10+4];
	add.f32 	%f52, %f50, %f51;
	ld.global.f32 	%f53, [%rd10+8];
	add.f32 	%f54, %f52, %f53;
	ld.global.f32 	%f55, [%rd10+12];
	add.f32 	%f56, %f54, %f55;
	ld.global.f32 	%f57, [%rd10+16];
	add.f32 	%f58, %f56, %f57;
	ld.global.f32 	%f59, [%rd10+20];
	add.f32 	%f60, %f58, %f59;
	ld.global.f32 	%f61, [%rd10+24];
	add.f32 	%f62, %f60, %f61;
	ld.global.f32 	%f63, [%rd10+28];
	add.f32 	%f245, %f62, %f63;
	add.s32 	%r80, %r80, 16;
	add.s32 	%r79, %r79, 16;
	setp.ne.s32 	%p4, %r80, 0;
	@%p4 bra 	$L__BB0_4;
$L__BB0_5:
	setp.eq.s32 	%p5, %r3, 0;
	@%p5 bra 	$L__BB0_14;
	and.b32  	%r11, %r65, 7;
	setp.lt.u32 	%p6, %r3, 8;
	@%p6 bra 	$L__BB0_8;
	add.s32 	%r71, %r82, %r2;
	mul.wide.s32 	%rd11, %r71, 4;
	add.s64 	%rd12, %rd1, %rd11;
	ld.global.f32 	%f65, [%rd12];
	add.f32 	%f66, %f245, %f65;
	ld.global.f32 	%f67, [%rd12+4];
	add.f32 	%f68, %f66, %f67;
	ld.global.f32 	%f69, [%rd12+8];
	add.f32 	%f70, %f68, %f69;
	ld.global.f32 	%f71, [%rd12+12];
	add.f32 	%f72, %f70, %f71;
	ld.global.f32 	%f73, [%rd12+16];
	add.f32 	%f74, %f72, %f73;
	ld.global.f32 	%f75, [%rd12+20];
	add.f32 	%f76, %f74, %f75;
	ld.global.f32 	%f77, [%rd12+24];
	add.f32 	%f78, %f76, %f77;
	ld.global.f32 	%f79, [%rd12+28];
	add.f32 	%f245, %f78, %f79;
	add.s32 	%r82, %r82, 8;
$L__BB0_8:
	setp.eq.s32 	%p7, %r11, 0;
	@%p7 bra 	$L__BB0_14;
	and.b32  	%r14, %r65, 3;
	setp.lt.u32 	%p8, %r11, 4;
	@%p8 bra 	$L__BB0_11;
	add.s32 	%r72, %r82, %r2;
	mul.wide.s32 	%rd13, %r72, 4;
	add.s64 	%rd14, %rd1, %rd13;
	ld.global.f32 	%f81, [%rd14];
	add.f32 	%f82, %f245, %f81;
	ld.global.f32 	%f83, [%rd14+4];
	add.f32 	%f84, %f82, %f83;
	ld.global.f32 	%f85, [%rd14+8];
	add.f32 	%f86, %f84, %f85;
	ld.global.f32 	%f87, [%rd14+12];
	add.f32 	%f245, %f86, %f87;
	add.s32 	%r82, %r82, 4;
$L__BB0_11:
	setp.eq.s32 	%p9, %r14, 0;
	@%p9 bra 	$L__BB0_14;
	add.s32 	%r85, %r82, %r2;
	neg.s32 	%r84, %r14;
$L__BB0_13:
	.pragma "nounroll";
	mul.wide.s32 	%rd15, %r85, 4;
	add.s64 	%rd16, %rd1, %rd15;
	ld.global.f32 	%f88, [%rd16];
	add.f32 	%f245, %f245, %f88;
	add.s32 	%r85, %r85, 1;
	add.s32 	%r84, %r84, 1;
	setp.ne.s32 	%p10, %r84, 0;
	@%p10 bra 	$L__BB0_13;
$L__BB0_14:
	setp.lt.s32 	%p11, %r65, 1;
	cvt.rn.f32.s32 	%f90, %r65;
	div.rn.f32 	%f14, %f245, %f90;
	mov.f32 	%f253, 0f00000000;
	@%p11 bra 	$L__BB0_27;
	mul.lo.s32 	%r23, %r65, %r1;
	and.b32  	%r24, %r65, 15;
	setp.lt.u32 	%p12, %r65, 16;
	mov.f32 	%f253, 0f00000000;
	mov.b32 	%r86, 0;
	@%p12 bra 	$L__BB0_18;
	and.b32  	%r86, %r65, 2147483632;
	neg.s32 	%r92, %r86;
	add.s64 	%rd4, %rd1, 32;
	add.s64 	%rd5, %rd2, 32;
	mov.f32 	%f253, 0f00000000;
	mov.u32 	%r91, %r23;
$L__BB0_17:
	.pragma "nounroll";
	mul.wide.s32 	%rd17, %r91, 4;
	add.s64 	%rd18, %rd4, %rd17;
	add.s64 	%rd19, %rd5, %rd17;
	ld.global.f32 	%f94, [%rd18+-32];
	sub.f32 	%f95, %f94, %f14;
	st.global.f32 	[%rd19+-32], %f95;
	fma.rn.f32 	%f96, %f95, %f95, %f253;
	ld.global.f32 	%f97, [%rd18+-28];
	sub.f32 	%f98, %f97, %f14;
	st.global.f32 	[%rd19+-28], %f98;
	fma.rn.f32 	%f99, %f98, %f98, %f96;
	ld.global.f32 	%f100, [%rd18+-24];
	sub.f32 	%f101, %f100, %f14;
	st.global.f32 	[%rd19+-24], %f101;
	fma.rn.f32 	%f102, %f101, %f101, %f99;
	ld.global.f32 	%f103, [%rd18+-20];
	sub.f32 	%f104, %f103, %f14;
	st.global.f32 	[%rd19+-20], %f104;
	fma.rn.f32 	%f105, %f104, %f104, %f102;
	ld.global.f32 	%f106, [%rd18+-16];
	sub.f32 	%f107, %f106, %f14;
	st.global.f32 	[%rd19+-16], %f107;
	fma.rn.f32 	%f108, %f107, %f107, %f105;
	ld.global.f32 	%f109, [%rd18+-12];
	sub.f32 	%f110, %f109, %f14;
	st.global.f32 	[%rd19+-12], %f110;
	fma.rn.f32 	%f111, %f110, %f110, %f108;
	ld.global.f32 	%f112, [%rd18+-8];
	sub.f32 	%f113, %f112, %f14;
	st.global.f32 	[%rd19+-8], %f113;
	fma.rn.f32 	%f114, %f113, %f113, %f111;
	ld.global.f32 	%f115, [%rd18+-4];
	sub.f32 	%f116, %f115, %f14;
	st.global.f32 	[%rd19+-4], %f116;
	fma.rn.f32 	%f117, %f116, %f116, %f114;
	ld.global.f32 	%f118, [%rd18];
	sub.f32 	%f119, %f118, %f14;
	st.global.f32 	[%rd19], %f119;
	fma.rn.f32 	%f120, %f119, %f119, %f117;
	ld.global.f32 	%f121, [%rd18+4];
	sub.f32 	%f122, %f121, %f14;
	st.global.f32 	[%rd19+4], %f122;
	fma.rn.f32 	%f123, %f122, %f122, %f120;
	ld.global.f32 	%f124, [%rd18+8];
	sub.f32 	%f125, %f124, %f14;
	st.global.f32 	[%rd19+8], %f125;
	fma.rn.f32 	%f126, %f125, %f125, %f123;
	ld.global.f32 	%f127, [%rd18+12];
	sub.f32 	%f128, %f127, %f14;
	st.global.f32 	[%rd19+12], %f128;
	fma.rn.f32 	%f129, %f128, %f128, %f126;
	ld.global.f32 	%f130, [%rd18+16];
	sub.f32 	%f131, %f130, %f14;
	st.global.f32 	[%rd19+16], %f131;
	fma.rn.f32 	%f132, %f131, %f131, %f129;
	ld.global.f32 	%f133, [%rd18+20];
	sub.f32 	%f134, %f133, %f14;
	st.global.f32 	[%rd19+20], %f134;
	fma.rn.f32 	%f135, %f134, %f134, %f132;
	ld.global.f32 	%f136, [%rd18+24];
	sub.f32 	%f137, %f136, %f14;
	st.global.f32 	[%rd19+24], %f137;
	fma.rn.f32 	%f138, %f137, %f137, %f135;
	ld.global.f32 	%f139, [%rd18+28];
	sub.f32 	%f140, %f139, %f14;
	st.global.f32 	[%rd19+28], %f140;
	fma.rn.f32 	%f253, %f140, %f140, %f138;
	add.s32 	%r92, %r92, 16;
	add.s32 	%r91, %r91, 16;
	setp.eq.s32 	%p13, %r92, 0;
	@%p13 bra 	$L__BB0_18;
	bra.uni 	$L__BB0_17;
$L__BB0_18:
	setp.eq.s32 	%p14, %r24, 0;
	@%p14 bra 	$L__BB0_27;
	and.b32  	%r28, %r65, 7;
	setp.lt.u32 	%p15, %r24, 8;
	@%p15 bra 	$L__BB0_21;
	add.s32 	%r74, %r86, %r23;
	mul.wide.s32 	%rd20, %r74, 4;
	add.s64 	%rd21, %rd1, %rd20;
	ld.global.f32 	%f142, [%rd21];
	sub.f32 	%f143, %f142, %f14;
	add.s64 	%rd22, %rd2, %rd20;
	st.global.f32 	[%rd22], %f143;
	fma.rn.f32 	%f144, %f143, %f143, %f253;
	ld.global.f32 	%f145, [%rd21+4];
	sub.f32 	%f146, %f145, %f14;
	st.global.f32 	[%rd22+4], %f146;
	fma.rn.f32 	%f147, %f146, %f146, %f144;
	ld.global.f32 	%f148, [%rd21+8];
	sub.f32 	%f149, %f148, %f14;
	st.global.f32 	[%rd22+8], %f149;
	fma.rn.f32 	%f150, %f149, %f149, %f147;
	ld.global.f32 	%f151, [%rd21+12];
	sub.f32 	%f152, %f151, %f14;
	st.global.f32 	[%rd22+12], %f152;
	fma.rn.f32 	%f153, %f152, %f152, %f150;
	ld.global.f32 	%f154, [%rd21+16];
	sub.f32 	%f155, %f154, %f14;
	st.global.f32 	[%rd22+16], %f155;
	fma.rn.f32 	%f156, %f155, %f155, %f153;
	ld.global.f32 	%f157, [%rd21+20];
	sub.f32 	%f158, %f157, %f14;
	st.global.f32 	[%rd22+20], %f158;
	fma.rn.f32 	%f159, %f158, %f158, %f156;
	ld.global.f32 	%f160, [%rd21+24];
	sub.f32 	%f161, %f160, %f14;
	st.global.f32 	[%rd22+24], %f161;
	fma.rn.f32 	%f162, %f161, %f161, %f159;
	ld.global.f32 	%f163, [%rd21+28];
	sub.f32 	%f164, %f163, %f14;
	st.global.f32 	[%rd22+28], %f164;
	fma.rn.f32 	%f253, %f164, %f164, %f162;
	add.s32 	%r86, %r86, 8;
$L__BB0_21:
	setp.eq.s32 	%p16, %r28, 0;
	@%p16 bra 	$L__BB0_27;
	and.b32  	%r31, %r65, 3;
	setp.lt.u32 	%p17, %r28, 4;
	@%p17 bra 	$L__BB0_24;
	add.s32 	%r75, %r86, %r23;
	mul.wide.s32 	%rd23, %r75, 4;
	add.s64 	%rd24, %rd1, %rd23;
	ld.global.f32 	%f166, [%rd24];
	sub.f32 	%f167, %f166, %f14;
	add.s64 	%rd25, %rd2, %rd23;
	st.global.f32 	[%rd25], %f167;
	fma.rn.f32 	%f168, %f167, %f167, %f253;
	ld.global.f32 	%f169, [%rd24+4];
	sub.f32 	%f170, %f169, %f14;
	st.global.f32 	[%rd25+4], %f170;
	fma.rn.f32 	%f171, %f170, %f170, %f168;
	ld.global.f32 	%f172, [%rd24+8];
	sub.f32 	%f173, %f172, %f14;
	st.global.f32 	[%rd25+8], %f173;
	fma.rn.f32 	%f174, %f173, %f173, %f171;
	ld.global.f32 	%f175, [%rd24+12];
	sub.f32 	%f176, %f175, %f14;
	st.global.f32 	[%rd25+12], %f176;
	fma.rn.f32 	%f253, %f176, %f176, %f174;
	add.s32 	%r86, %r86, 4;
$L__BB0_24:
	setp.eq.s32 	%p18, %r31, 0;
	@%p18 bra 	$L__BB0_27;
	add.s32 	%r90, %r86, %r23;
	neg.s32 	%r89, %r31;
$L__BB0_26:
	.pragma "nounroll";
	mul.wide.s32 	%rd26, %r90, 4;
	add.s64 	%rd27, %rd2, %rd26;
	add.s64 	%rd28, %rd1, %rd26;
	ld.global.f32 	%f177, [%rd28];
	sub.f32 	%f178, %f177, %f14;
	st.global.f32 	[%rd27], %f178;
	fma.rn.f32 	%f253, %f178, %f178, %f253;
	add.s32 	%r90, %r90, 1;
	add.s32 	%r89, %r89, 1;
	setp.ne.s32 	%p19, %r89, 0;
	@%p19 bra 	$L__BB0_26;
$L__BB0_27:
	setp.lt.s32 	%p20, %r65, 1;
	@%p20 bra 	$L__BB0_40;
	sqrt.rn.f32 	%f26, %f253;
	mul.lo.s32 	%r40, %r65, %r1;
	and.b32  	%r41, %r65, 15;
	setp.lt.u32 	%p21, %r65, 16;
	mov.b32 	%r95, 0;
	@%p21 bra 	$L__BB0_31;
	and.b32  	%r95, %r65, 2147483632;
	neg.s32 	%r94, %r95;
	add.s64 	%rd6, %rd2, 32;
	mov.u32 	%r93, %r40;
$L__BB0_30:
	.pragma "nounroll";
	mul.wide.s32 	%rd29, %r93, 4;
	add.s64 	%rd30, %rd6, %rd29;
	ld.global.f32 	%f179, [%rd30+-32];
	div.rn.f32 	%f180, %f179, %f26;
	st.global.f32 	[%rd30+-32], %f180;
	ld.global.f32 	%f181, [%rd30+-28];
	div.rn.f32 	%f182, %f181, %f26;
	st.global.f32 	[%rd30+-28], %f182;
	ld.global.f32 	%f183, [%rd30+-24];
	div.rn.f32 	%f184, %f183, %f26;
	st.global.f32 	[%rd30+-24], %f184;
	ld.global.f32 	%f185, [%rd30+-20];
	div.rn.f32 	%f186, %f185, %f26;
	st.global.f32 	[%rd30+-20], %f186;
	ld.global.f32 	%f187, [%rd30+-16];
	div.rn.f32 	%f188, %f187, %f26;
	st.global.f32 	[%rd30+-16], %f188;
	ld.global.f32 	%f189, [%rd30+-12];
	div.rn.f32 	%f190, %f189, %f26;
	st.global.f32 	[%rd30+-12], %f190;
	ld.global.f32 	%f191, [%rd30+-8];
	div.rn.f32 	%f192, %f191, %f26;
	st.global.f32 	[%rd30+-8], %f192;
	ld.global.f32 	%f193, [%rd30+-4];
	div.rn.f32 	%f194, %f193, %f26;
	st.global.f32 	[%rd30+-4], %f194;
	ld.global.f32 	%f195, [%rd30];
	div.rn.f32 	%f196, %f195, %f26;
	st.global.f32 	[%rd30], %f196;
	ld.global.f32 	%f197, [%rd30+4];
	div.rn.f32 	%f198, %f197, %f26;
	st.global.f32 	[%rd30+4], %f198;
	ld.global.f32 	%f199, [%rd30+8];
	div.rn.f32 	%f200, %f199, %f26;
	st.global.f32 	[%rd30+8], %f200;
	ld.global.f32 	%f201, [%rd30+12];
	div.rn.f32 	%f202, %f201, %f26;
	st.global.f32 	[%rd30+12], %f202;
	ld.global.f32 	%f203, [%rd30+16];
	div.rn.f32 	%f204, %f203, %f26;
	st.global.f32 	[%rd30+16], %f204;
	ld.global.f32 	%f205, [%rd30+20];
	div.rn.f32 	%f206, %f205, %f26;
	st.global.f32 	[%rd30+20], %f206;
	ld.global.f32 	%f207, [%rd30+24];
	div.rn.f32 	%f208, %f207, %f26;
	st.global.f32 	[%rd30+24], %f208;
	ld.global.f32 	%f209, [%rd30+28];
	div.rn.f32 	%f210, %f209, %f26;
	st.global.f32 	[%rd30+28], %f210;
	add.s32 	%r94, %r94, 16;
	add.s32 	%r93, %r93, 16;
	setp.ne.s32 	%p22, %r94, 0;
	@%p22 bra 	$L__BB0_30;
$L__BB0_31:
	setp.eq.s32 	%p23, %r41, 0;
	@%p23 bra 	$L__BB0_40;
	and.b32  	%r53, %r65, 7;
	setp.lt.u32 	%p24, %r41, 8;
	@%p24 bra 	$L__BB0_34;
	add.s32 	%r77, %r95, %r40;
	mul.wide.s32 	%rd31, %r77, 4;
	add.s64 	%rd32, %rd2, %rd31;
	ld.global.f32 	%f211, [%rd32];
	div.rn.f32 	%f212, %f211, %f26;
	st.global.f32 	[%rd32], %f212;
	ld.global.f32 	%f213, [%rd32+4];
	div.rn.f32 	%f214, %f213, %f26;
	st.global.f32 	[%rd32+4], %f214;
	ld.global.f32 	%f215, [%rd32+8];
	div.rn.f32 	%f216, %f215, %f26;
	st.global.f32 	[%rd32+8], %f216;
	ld.global.f32 	%f217, [%rd32+12];
	div.rn.f32 	%f218, %f217, %f26;
	st.global.f32 	[%rd32+12], %f218;
	ld.global.f32 	%f219, [%rd32+16];
	div.rn.f32 	%f220, %f219, %f26;
	st.global.f32 	[%rd32+16], %f220;
	ld.global.f32 	%f221, [%rd32+20];
	div.rn.f32 	%f222, %f221, %f26;
	st.global.f32 	[%rd32+20], %f222;
	ld.global.f32 	%f223, [%rd32+24];
	div.rn.f32 	%f224, %f223, %f26;
	st.global.f32 	[%rd32+24], %f224;
	ld.global.f32 	%f225, [%rd32+28];
	div.rn.f32 	%f226, %f225, %f26;
	st.global.f32 	[%rd32+28], %f226;
	add.s32 	%r95, %r95, 8;
$L__BB0_34:
	setp.eq.s32 	%p25, %r53, 0;
	@%p25 bra 	$L__BB0_40;
	and.b32  	%r56, %r65, 3;
	setp.lt.u32 	%p26, %r53, 4;
	@%p26 bra 	$L__BB0_37;
	add.s32 	%r78, %r95, %r40;
	mul.wide.s32 	%rd33, %r78, 4;
	add.s64 	%rd34, %rd2, %rd33;
	ld.global.f32 	%f227, [%rd34];
	div.rn.f32 	%f228, %f227, %f26;
	st.global.f32 	[%rd34], %f228;
	ld.global.f32 	%f229, [%rd34+4];
	div.rn.f32 	%f230, %f229, %f26;
	st.global.f32 	[%rd34+4], %f230;
	ld.global.f32 	%f231, [%rd34+8];
	div.rn.f32 	%f232, %f231, %f26;
	st.global.f32 	[%rd34+8], %f232;
	ld.global.f32 	%f233, [%rd34+12];
	div.rn.f32 	%f234, %f233, %f26;
	st.global.f32 	[%rd34+12], %f234;
	add.s32 	%r95, %r95, 4;
$L__BB0_37:
	setp.eq.s32 	%p27, %r56, 0;
	@%p27 bra 	$L__BB0_40;
	add.s32 	%r99, %r95, %r40;
	neg.s32 	%r98, %r56;
$L__BB0_39:
	.pragma "nounroll";
	mul.wide.s32 	%rd35, %r99, 4;
	add.s64 	%rd36, %rd2, %rd35;
	ld.global.f32 	%f235, [%rd36];
	div.rn.f32 	%f236, %f235, %f26;
	st.global.f32 	[%rd36], %f236;
	add.s32 	%r99, %r99, 1;
	add.s32 	%r98, %r98, 1;
	setp.ne.s32 	%p28, %r98, 0;
	@%p28 bra 	$L__BB0_39;
$L__BB0_40:
	ret;

}
	// .globl	_Z7computeiiPfS_
.visible .entry _Z7computeiiPfS_(
	.param .u32 _Z7computeiiPfS__param_0,
	.param .u32 _Z7computeiiPfS__param_1,
	.param .u64 .ptr .align 1 _Z7computeiiPfS__param_2,
	.param .u64 .ptr .align 1 _Z7computeiiPfS__param_3
)
{
	.reg .pred 	%p<388>;
	.reg .b32 	%r<1092>;
	.reg .b32 	%f<579>;
	.reg .b64 	%rd<568>;

	ld.param.u32 	%r48, [_Z7computeiiPfS__param_0];
	mov.u32 	%r50, %ctaid.x;
	mov.u32 	%r51, %ntid.x;
	mov.u32 	%r52, %tid.x;
	mad.lo.s32 	%r53, %r50, %r51, %r52;
	mov.u32 	%r54, %ctaid.y;
	mov.u32 	%r55, %ntid.y;
	mov.u32 	%r56, %tid.y;
	mad.lo.s32 	%r57, %r54, %r55, %r56;
	setp.ge.s32 	%p6, %r53, %r48;
	setp.gt.s32 	%p7, %r57, %r53;
	or.pred  	%p8, %p6, %p7;
	@%p8 bra 	$L__BB1_260;
	ld.param.u32 	%r1024, [_Z7computeiiPfS__param_1];
	setp.lt.s32 	%p9, %r1024, 1;
	mov.f32 	%f387, 0f00000000;
	mov.f32 	%f388, %f387;
	mov.f32 	%f389, %f387;
	mov.f32 	%f390, %f387;
	mov.f32 	%f391, %f387;
	mov.f32 	%f392, %f387;
	mov.f32 	%f393, %f387;
	mov.f32 	%f394, %f387;
	mov.f32 	%f395, %f387;
	mov.f32 	%f396, %f387;
	mov.f32 	%f397, %f387;
	mov.f32 	%f398, %f387;
	mov.f32 	%f399, %f387;
	mov.f32 	%f400, %f387;
	mov.f32 	%f401, %f387;
	mov.f32 	%f402, %f387;
	mov.f32 	%f403, %f387;
	mov.f32 	%f404, %f387;
	mov.f32 	%f405, %f387;
	mov.f32 	%f406, %f387;
	mov.f32 	%f407, %f387;
	mov.f32 	%f408, %f387;
	mov.f32 	%f409, %f387;
	mov.f32 	%f410, %f387;
	mov.f32 	%f411, %f387;
	mov.f32 	%f412, %f387;
	mov.f32 	%f413, %f387;
	mov.f32 	%f414, %f387;
	mov.f32 	%f415, %f387;
	mov.f32 	%f416, %f387;
	mov.f32 	%f417, %f387;
	mov.f32 	%f418, %f387;
	mov.f32 	%f419, %f387;
	mov.f32 	%f420, %f387;
	mov.f32 	%f421, %f387;
	mov.f32 	%f422, %f387;
	mov.f32 	%f423, %f387;
	mov.f32 	%f424, %f387;
	mov.f32 	%f425, %f387;
	mov.f32 	%f426, %f387;
	mov.f32 	%f427, %f387;
	mov.f32 	%f428, %f387;
	mov.f32 	%f429, %f387;
	mov.f32 	%f430, %f387;
	mov.f32 	%f431, %f387;
	mov.f32 	%f432, %f387;
	mov.f32 	%f433, %f387;
	mov.f32 	%f434, %f387;
	mov.f32 	%f435, %f387;
	mov.f32 	%f436, %f387;
	mov.f32 	%f437, %f387;
	mov.f32 	%f438, %f387;
	mov.f32 	%f439, %f387;
	mov.f32 	%f440, %f387;
	mov.f32 	%f441, %f387;
	mov.f32 	%f442, %f387;
	mov.f32 	%f443, %f387;
	mov.f32 	%f444, %f387;
	mov.f32 	%f445, %f387;
	mov.f32 	%f446, %f387;
	mov.f32 	%f447, %f387;
	mov.f32 	%f448, %f387;
	mov.f32 	%f449, %f387;
	mov.f32 	%f450, %f387;
	@%p9 bra 	$L__BB1_132;
	ld.param.u32 	%r1025, [_Z7computeiiPfS__param_1];
	ld.param.u32 	%r892, [_Z7computeiiPfS__param_0];
	shl.b32 	%r58, %r53, 3;
	shl.b32 	%r59, %r57, 3;
	mul.lo.s32 	%r1084, %r58, %r1025;
	mul.lo.s32 	%r1083, %r59, %r1025;
	or.b32  	%r60, %r59, 2;
	or.b32  	%r61, %r59, 3;
	or.b32  	%r62, %r59, 4;
	or.b32  	%r63, %r59, 5;
	or.b32  	%r64, %r59, 6;
	or.b32  	%r65, %r59, 7;
	or.b32  	%r66, %r58, 1;
	setp.ge.s32 	%p10, %r66, %r892;
	setp.gt.u32 	%p11, %r60, %r66;
	or.pred  	%p1, %p10, %p11;
	or.b32  	%r67, %r58, 6;
	setp.ge.s32 	%p12, %r67, %r892;
	setp.gt.u32 	%p13, %r63, %r67;
	or.pred  	%p2, %p12, %p13;
	setp.gt.u32 	%p14, %r65, %r67;
	or.pred  	%p3, %p12, %p14;
	or.b32  	%r68, %r58, 7;
	setp.ge.s32 	%p15, %r68, %r892;
	setp.gt.u32 	%p16, %r63, %r68;
	or.pred  	%p4, %p15, %p16;
	setp.gt.u32 	%p17, %r64, %r68;
	or.pred  	%p5, %p15, %p17;
	mul.lo.s32 	%r1091, %r1025, %r65;
	mul.lo.s32 	%r1090, %r1025, %r64;
	mul.lo.s32 	%r1089, %r1025, %r63;
	mul.lo.s32 	%r1088, %r1025, %r62;
	mul.lo.s32 	%r1087, %r1025, %r61;
	mul.lo.s32 	%r1086, %r1025, %r60;
	add.s32 	%r1085, %r1083, %r1025;
	neg.s32 	%r1082, %r1025;
	mov.f32 	%f387, 0f00000000;
$L__BB1_3:
	ld.param.u32 	%r893, [_Z7computeiiPfS__param_0];
	mov.u32 	%r69, %ctaid.x;
	mov.u32 	%r70, %ntid.x;
	mov.u32 	%r71, %tid.x;
	mad.lo.s32 	%r72, %r69, %r70, %r71;
	shl.b32 	%r74, %r72, 3;
	setp.ge.s32 	%p18, %r74, %r893;
	mov.u32 	%r75, %ctaid.y;
	mov.u32 	%r76, %ntid.y;
	mov.u32 	%r77, %tid.y;
	mad.lo.s32 	%r78, %r75, %r76, %r77;
	shl.b32 	%r80, %r78, 3;
	setp.gt.u32 	%p19, %r80, %r74;
	or.pred  	%p20, %p18, %p19;
	@%p20 bra 	$L__BB1_5;
	ld.param.u64 	%rd494, [_Z7computeiiPfS__param_2];
	mul.wide.s32 	%rd13, %r1084, 4;
	cvta.to.global.u64 	%rd14, %rd494;
	add.s64 	%rd15, %rd14, %rd13;
	ld.global.f32 	%f259, [%rd15];
	mul.wide.u32 	%rd16, %r1083, 4;
	add.s64 	%rd17, %rd14, %rd16;
	ld.global.f32 	%f260, [%rd17];
	fma.rn.f32 	%f450, %f259, %f260, %f450;
$L__BB1_5:
	ld.param.u32 	%r894, [_Z7computeiiPfS__param_0];
	mov.u32 	%r81, %ctaid.x;
	mov.u32 	%r82, %ntid.x;
	mov.u32 	%r83, %tid.x;
	mad.lo.s32 	%r84, %r81, %r82, %r83;
	shl.b32 	%r86, %r84, 3;
	setp.ge.s32 	%p21, %r86, %r894;
	mov.u32 	%r87, %ctaid.y;
	mov.u32 	%r88, %ntid.y;
	mov.u32 	%r89, %tid.y;
	mad.lo.s32 	%r90, %r87, %r88, %r89;
	shl.b32 	%r92, %r90, 3;
	setp.ge.u32 	%p22, %r92, %r86;
	or.pred  	%p23, %p21, %p22;
	@%p23 bra 	$L__BB1_7;
	ld.param.u64 	%rd495, [_Z7computeiiPfS__param_2];
	mul.wide.s32 	%rd18, %r1084, 4;
	cvta.to.global.u64 	%rd19, %rd495;
	add.s64 	%rd20, %rd19, %rd18;
	ld.global.f32 	%f261, [%rd20];
	mul.wide.u32 	%rd21, %r1085, 4;
	add.s64 	%rd22, %rd19, %rd21;
	ld.global.f32 	%f262, [%rd22];
	fma.rn.f32 	%f449, %f261, %f262, %f449;
$L__BB1_7:
	ld.param.u32 	%r895, [_Z7computeiiPfS__param_0];
	mov.u32 	%r93, %ctaid.x;
	mov.u32 	%r94, %ntid.x;
	mov.u32 	%r95, %tid.x;
	mad.lo.s32 	%r96, %r93, %r94, %r95;
	shl.b32 	%r98, %r96, 3;
	setp.ge.s32 	%p24, %r98, %r895;
	mov.u32 	%r99, %ctaid.y;
	mov.u32 	%r100, %ntid.y;
	mov.u32 	%r101, %tid.y;
	mad.lo.s32 	%r102, %r99, %r100, %r101;
	shl.b32 	%r104, %r102, 3;
	or.b32  	%r105, %r104, 2;
	setp.gt.u32 	%p25, %r105, %r98;
	or.pred  	%p26, %p24, %p25;
	@%p26 bra 	$L__BB1_9;
	ld.param.u64 	%rd496, [_Z7computeiiPfS__param_2];
	mul.wide.s32 	%rd23, %r1084, 4;
	cvta.to.global.u64 	%rd24, %rd496;
	add.s64 	%rd25, %rd24, %rd23;
	ld.global.f32 	%f263, [%rd25];
	mul.wide.u32 	%rd26, %r1086, 4;
	add.s64 	%rd27, %rd24, %rd26;
	ld.global.f32 	%f264, [%rd27];
	fma.rn.f32 	%f448, %f263, %f264, %f448;
$L__BB1_9:
	ld.param.u32 	%r896, [_Z7computeiiPfS__param_0];
	mov.u32 	%r106, %ctaid.x;
	mov.u32 	%r107, %ntid.x;
	mov.u32 	%r108, %tid.x;
	mad.lo.s32 	%r109, %r106, %r107, %r108;
	shl.b32 	%r111, %r109, 3;
	setp.ge.s32 	%p27, %r111, %r896;
	mov.u32 	%r112, %ctaid.y;
	mov.u32 	%r113, %ntid.y;
	mov.u32 	%r114, %tid.y;
	mad.lo.s32 	%r115, %r112, %r113, %r114;
	shl.b32 	%r117, %r115, 3;
	or.b32  	%r118, %r117, 3;
	setp.gt.u32 	%p28, %r118, %r111;
	or.pred  	%p29, %p27, %p28;
	@%p29 bra 	$L__BB1_11;
	ld.param.u64 	%rd497, [_Z7computeiiPfS__param_2];
	mul.wide.s32 	%rd28, %r1084, 4;
	cvta.to.global.u64 	%rd29, %rd497;
	add.s64 	%rd30, %rd29, %rd28;
	ld.global.f32 	%f265, [%rd30];
	mul.wide.u32 	%rd31, %r1087, 4;
	add.s64 	%rd32, %rd29, %rd31;
	ld.global.f32 	%f266, [%rd32];
	fma.rn.f32 	%f447, %f265, %f266, %f447;
$L__BB1_11:
	ld.param.u32 	%r897, [_Z7computeiiPfS__param_0];
	mov.u32 	%r119, %ctaid.x;
	mov.u32 	%r120, %ntid.x;
	mov.u32 	%r121, %tid.x;
	mad.lo.s32 	%r122, %r119, %r120, %r121;
	shl.b32 	%r124, %r122, 3;
	setp.ge.s32 	%p30, %r124, %r897;
	mov.u32 	%r125, %ctaid.y;
	mov.u32 	%r126, %ntid.y;
	mov.u32 	%r127, %tid.y;
	mad.lo.s32 	%r128, %r125, %r126, %r127;
	shl.b32 	%r130, %r128, 3;
	or.b32  	%r131, %r130, 4;
	setp.gt.u32 	%p31, %r131, %r124;
	or.pred  	%p32, %p30, %p31;
	@%p32 bra 	$L__BB1_13;
	ld.param.u64 	%rd498, [_Z7computeiiPfS__param_2];
	mul.wide.s32 	%rd33, %r1084, 4;
	cvta.to.global.u64 	%rd34, %rd498;
	add.s64 	%rd35, %rd34, %rd33;
	ld.global.f32 	%f267, [%rd35];
	mul.wide.u32 	%rd36, %r1088, 4;
	add.s64 	%rd37, %rd34, %rd36;
	ld.global.f32 	%f268, [%rd37];
	fma.rn.f32 	%f446, %f267, %f268, %f446;
$L__BB1_13:
	ld.param.u32 	%r898, [_Z7computeiiPfS__param_0];
	mov.u32 	%r132, %ctaid.x;
	mov.u32 	%r133, %ntid.x;
	mov.u32 	%r134, %tid.x;
	mad.lo.s32 	%r135, %r132, %r133, %r134;
	shl.b32 	%r137, %r135, 3;
	setp.ge.s32 	%p33, %r137, %r898;
	mov.u32 	%r138, %ctaid.y;
	mov.u32 	%r139, %ntid.y;
	mov.u32 	%r140, %tid.y;
	mad.lo.s32 	%r141, %r138, %r139, %r140;
	shl.b32 	%r143, %r141, 3;
	or.b32  	%r144, %r143, 5;
	setp.gt.u32 	%p34, %r144, %r137;
	or.pred  	%p35, %p33, %p34;
	@%p35 bra 	$L__BB1_15;
	ld.param.u64 	%rd499, [_Z7computeiiPfS__param_2];
	mul.wide.s32 	%rd38, %r1084, 4;
	cvta.to.global.u64 	%rd39, %rd499;
	add.s64 	%rd40, %rd39, %rd38;
	ld.global.f32 	%f269, [%rd40];
	mul.wide.u32 	%rd41, %r1089, 4;
	add.s64 	%rd42, %rd39, %rd41;
	ld.global.f32 	%f270, [%rd42];
	fma.rn.f32 	%f445, %f269, %f270, %f445;
$L__BB1_15:
	ld.param.u32 	%r899, [_Z7computeiiPfS__param_0];
	mov.u32 	%r145, %ctaid.x;
	mov.u32 	%r146, %ntid.x;
	mov.u32 	%r147, %tid.x;
	mad.lo.s32 	%r148, %r145, %r146, %r147;
	shl.b32 	%r150, %r148, 3;
	setp.ge.s32 	%p36, %r150, %r899;
	mov.u32 	%r151, %ctaid.y;
	mov.u32 	%r152, %ntid.y;
	mov.u32 	%r153, %tid.y;
	mad.lo.s32 	%r154, %r151, %r152, %r153;
	shl.b32 	%r156, %r154, 3;
	or.b32  	%r157, %r156, 6;
	setp.gt.u32 	%p37, %r157, %r150;
	or.pred  	%p38, %p36, %p37;
	@%p38 bra 	$L__BB1_17;
	ld.param.u64 	%rd500, [_Z7computeiiPfS__param_2];
	mul.wide.s32 	%rd43, %r1084, 4;
	cvta.to.global.u64 	%rd44, %rd500;
	add.s64 	%rd45, %rd44, %rd43;
	ld.global.f32 	%f271, [%rd45];
	mul.wide.u32 	%rd46, %r1090, 4;
	add.s64 	%rd47, %rd44, %rd46;
	ld.global.f32 	%f272, [%rd47];
	fma.rn.f32 	%f444, %f271, %f272, %f444;
$L__BB1_17:
	ld.param.u32 	%r900, [_Z7computeiiPfS__param_0];
	mov.u32 	%r158, %ctaid.x;
	mov.u32 	%r159, %ntid.x;
	mov.u32 	%r160, %tid.x;
	mad.lo.s32 	%r161, %r158, %r159, %r160;
	shl.b32 	%r163, %r161, 3;
	setp.ge.s32 	%p39, %r163, %r900;
	mov.u32 	%r164, %ctaid.y;
	mov.u32 	%r165, %ntid.y;
	mov.u32 	%r166, %tid.y;
	mad.lo.s32 	%r167, %r164, %r165, %r166;
	shl.b32 	%r169, %r167, 3;
	or.b32  	%r170, %r169, 7;
	setp.gt.u32 	%p40, %r170, %r163;
	or.pred  	%p41, %p39, %p40;
	@%p41 bra 	$L__BB1_19;
	ld.param.u64 	%rd501, [_Z7computeiiPfS__param_2];
	mul.wide.s32 	%rd48, %r1084, 4;
	cvta.to.global.u64 	%rd49, %rd501;
	add.s64 	%rd50, %rd49, %rd48;
	ld.global.f32 	%f273, [%rd50];
	mul.wide.u32 	%rd51, %r1091, 4;
	add.s64 	%rd52, %rd49, %rd51;
	ld.global.f32 	%f274, [%rd52];
	fma.rn.f32 	%f443, %f273, %f274, %f443;
$L__BB1_19:
	ld.param.u32 	%r901, [_Z7computeiiPfS__param_0];
	mov.u32 	%r171, %ctaid.x;
	mov.u32 	%r172, %ntid.x;
	mov.u32 	%r173, %tid.x;
	mad.lo.s32 	%r174, %r171, %r172, %r173;
	shl.b32 	%r176, %r174, 3;
	or.b32  	%r177, %r176, 1;
	setp.ge.s32 	%p42, %r177, %r901;
	mov.u32 	%r178, %ctaid.y;
	mov.u32 	%r179, %ntid.y;
	mov.u32 	%r180, %tid.y;
	mad.lo.s32 	%r181, %r178, %r179, %r180;
	shl.b32 	%r183, %r181, 3;
	setp.gt.u32 	%p43, %r183, %r177;
	or.pred  	%p44, %p42, %p43;
	@%p44 bra 	$L__BB1_21;
	ld.param.u64 	%rd502, [_Z7computeiiPfS__param_2];
	ld.param.u32 	%r1026, [_Z7computeiiPfS__param_1];
	mul.wide.u32 	%rd53, %r1026, 4;
	cvta.to.global.u64 	%rd54, %rd502;
	add.s64 	%rd55, %rd54, %rd53;
	mul.wide.s32 	%rd56, %r1084, 4;
	add.s64 	%rd57, %rd55, %rd56;
	ld.global.f32 	%f275, [%rd57];
	mul.wide.u32 	%rd58, %r1083, 4;
	add.s64 	%rd59, %rd54, %rd58;
	ld.global.f32 	%f276, [%rd59];
	fma.rn.f32 	%f442, %f275, %f276, %f442;
$L__BB1_21:
	ld.param.u32 	%r902, [_Z7computeiiPfS__param_0];
	mov.u32 	%r184, %ctaid.x;
	mov.u32 	%r185, %ntid.x;
	mov.u32 	%r186, %tid.x;
	mad.lo.s32 	%r187, %r184, %r185, %r186;
	shl.b32 	%r189, %r187, 3;
	or.b32  	%r190, %r189, 1;
	setp.ge.s32 	%p45, %r190, %r902;
	mov.u32 	%r191, %ctaid.y;
	mov.u32 	%r192, %ntid.y;
	mov.u32 	%r193, %tid.y;
	mad.lo.s32 	%r194, %r191, %r192, %r193;
	shl.b32 	%r196, %r194, 3;
	setp.gt.u32 	%p46, %r196, %r189;
	or.pred  	%p47, %p45, %p46;
	@%p47 bra 	$L__BB1_23;
	ld.param.u64 	%rd503, [_Z7computeiiPfS__param_2];
	ld.param.u32 	%r1027, [_Z7computeiiPfS__param_1];
	mul.wide.u32 	%rd60, %r1027, 4;
	cvta.to.global.u64 	%rd61, %rd503;
	add.s64 	%rd62, %rd61, %rd60;
	mul.wide.s32 	%rd63, %r1084, 4;
	add.s64 	%rd64, %rd62, %rd63;
	ld.global.f32 	%f277, [%rd64];
	mul.wide.u32 	%rd65, %r1085, 4;
	add.s64 	%rd66, %rd61, %rd65;
	ld.global.f32 	%f278, [%rd66];
	fma.rn.f32 	%f441, %f277, %f278, %f441;
$L__BB1_23:
	@%p1 bra 	$L__BB1_25;
	ld.param.u64 	%rd504, [_Z7computeiiPfS__param_2];
	ld.param.u32 	%r1028, [_Z7computeiiPfS__param_1];
	mul.wide.u32 	%rd67, %r1028, 4;
	cvta.to.global.u64 	%rd68, %rd504;
	add.s64 	%rd69, %rd68, %rd67;
	mul.wide.s32 	%rd70, %r1084, 4;
	add.s64 	%rd71, %rd69, %rd70;
	ld.global.f32 	%f279, [%rd71];
	mul.wide.u32 	%rd72, %r1086, 4;
	add.s64 	%rd73, %rd68, %rd72;
	ld.global.f32 	%f280, [%rd73];
	fma.rn.f32 	%f440, %f279, %f280, %f440;
$L__BB1_25:
	ld.param.u32 	%r903, [_Z7computeiiPfS__param_0];
	mov.u32 	%r197, %ctaid.x;
	mov.u32 	%r198, %ntid.x;
	mov.u32 	%r199, %tid.x;
	mad.lo.s32 	%r200, %r197, %r198, %r199;
	shl.b32 	%r202, %r200, 3;
	or.b32  	%r203, %r202, 1;
	setp.ge.s32 	%p48, %r203, %r903;
	mov.u32 	%r204, %ctaid.y;
	mov.u32 	%r205, %ntid.y;
	mov.u32 	%r206, %tid.y;
	mad.lo.s32 	%r207, %r204, %r205, %r206;
	shl.b32 	%r209, %r207, 3;
	or.b32  	%r210, %r209, 3;
	setp.gt.u32 	%p49, %r210, %r203;
	or.pred  	%p50, %p48, %p49;
	@%p50 bra 	$L__BB1_27;
	ld.param.u64 	%rd505, [_Z7computeiiPfS__param_2];
	ld.param.u32 	%r1029, [_Z7computeiiPfS__param_1];
	mul.wide.u32 	%rd74, %r1029, 4;
	cvta.to.global.u64 	%rd75, %rd505;
	add.s64 	%rd76, %rd75, %rd74;
	mul.wide.s32 	%rd77, %r1084, 4;
	add.s64 	%rd78, %rd76, %rd77;
	ld.global.f32 	%f281, [%rd78];
	mul.wide.u32 	%rd79, %r1087, 4;
	add.s64 	%rd80, %rd75, %rd79;
	ld.global.f32 	%f282, [%rd80];
	fma.rn.f32 	%f439, %f281, %f282, %f439;
$L__BB1_27:
	ld.param.u32 	%r904, [_Z7computeiiPfS__param_0];
	mov.u32 	%r211, %ctaid.x;
	mov.u32 	%r212, %ntid.x;
	mov.u32 	%r213, %tid.x;
	mad.lo.s32 	%r214, %r211, %r212, %r213;
	shl.b32 	%r216, %r214, 3;
	or.b32  	%r217, %r216, 1;
	setp.ge.s32 	%p51, %r217, %r904;
	mov.u32 	%r218, %ctaid.y;
	mov.u32 	%r219, %ntid.y;
	mov.u32 	%r220, %tid.y;
	mad.lo.s32 	%r221, %r218, %r219, %r220;
	shl.b32 	%r223, %r221, 3;
	or.b32  	%r224, %r223, 4;
	setp.gt.u32 	%p52, %r224, %r217;
	or.pred  	%p53, %p51, %p52;
	@%p53 bra 	$L__BB1_29;
	ld.param.u64 	%rd506, [_Z7computeiiPfS__param_2];
	ld.param.u32 	%r1030, [_Z7computeiiPfS__param_1];
	mul.wide.u32 	%rd81, %r1030, 4;
	cvta.to.global.u64 	%rd82, %rd506;
	add.s64 	%rd83, %rd82, %rd81;
	mul.wide.s32 	%rd84, %r1084, 4;
	add.s64 	%rd85, %rd83, %rd84;
	ld.global.f32 	%f283, [%rd85];
	mul.wide.u32 	%rd86, %r1088, 4;
	add.s64 	%rd87, %rd82, %rd86;
	ld.global.f32 	%f284, [%rd87];
	fma.rn.f32 	%f438, %f283, %f284, %f438;
$L__BB1_29:
	ld.param.u32 	%r905, [_Z7computeiiPfS__param_0];
	mov.u32 	%r225, %ctaid.x;
	mov.u32 	%r226, %ntid.x;
	mov.u32 	%r227, %tid.x;
	mad.lo.s32 	%r228, %r225, %r226, %r227;
	shl.b32 	%r230, %r228, 3;
	or.b32  	%r231, %r230, 1;
	setp.ge.s32 	%p54, %r231, %r905;
	mov.u32 	%r232, %ctaid.y;
	mov.u32 	%r233, %ntid.y;
	mov.u32 	%r234, %tid.y;
	mad.lo.s32 	%r235, %r232, %r233, %r234;
	shl.b32 	%r237, %r235, 3;
	or.b32  	%r238, %r237, 5;
	setp.gt.u32 	%p55, %r238, %r231;
	or.pred  	%p56, %p54, %p55;
	@%p56 bra 	$L__BB1_31;
	ld.param.u64 	%rd507, [_Z7computeiiPfS__param_2];
	ld.param.u32 	%r1031, [_Z7computeiiPfS__param_1];
	mul.wide.u32 	%rd88, %r1031, 4;
	cvta.to.global.u64 	%rd89, %rd507;
	add.s64 	%rd90, %rd89, %rd88;
	mul.wide.s32 	%rd91, %r1084, 4;
	add.s64 	%rd92, %rd90, %rd91;
	ld.global.f32 	%f285, [%rd92];
	mul.wide.u32 	%rd93, %r1089, 4;
	add.s64 	%rd94, %rd89, %rd93;
	ld.global.f32 	%f286, [%rd94];
	fma.rn.f32 	%f437, %f285, %f286, %f437;
$L__BB1_31:
	ld.param.u32 	%r906, [_Z7computeiiPfS__param_0];
	mov.u32 	%r239, %ctaid.x;
	mov.u32 	%r240, %ntid.x;
	mov.u32 	%r241, %tid.x;
	mad.lo.s32 	%r242, %r239, %r240, %r241;
	shl.b32 	%r244, %r242, 3;
	or.b32  	%r245, %r244, 1;
	setp.ge.s32 	%p57, %r245, %r906;
	mov.u32 	%r246, %ctaid.y;
	mov.u32 	%r247, %ntid.y;
	mov.u32 	%r248, %tid.y;
	mad.lo.s32 	%r249, %r246, %r247, %r248;
	shl.b32 	%r251, %r249, 3;
	or.b32  	%r252, %r251, 6;
	setp.gt.u32 	%p58, %r252, %r245;
	or.pred  	%p59, %p57, %p58;
	@%p59 bra 	$L__BB1_33;
	ld.param.u64 	%rd508, [_Z7computeiiPfS__param_2];
	ld.param.u32 	%r1032, [_Z7computeiiPfS__param_1];
	mul.wide.u32 	%rd95, %r1032, 4;
	cvta.to.global.u64 	%rd96, %rd508;
	add.s64 	%rd97, %rd96, %rd95;
	mul.wide.s32 	%rd98, %r1084, 4;
	add.s64 	%rd99, %rd97, %rd98;
	ld.global.f32 	%f287, [%rd99];
	mul.wide.u32 	%rd100, %r1090, 4;
	add.s64 	%rd101, %rd96, %rd100;
	ld.global.f32 	%f288, [%rd101];
	fma.rn.f32 	%f436, %f287, %f288, %f436;
$L__BB1_33:
	ld.param.u32 	%r907, [_Z7computeiiPfS__param_0];
	mov.u32 	%r253, %ctaid.x;
	mov.u32 	%r254, %ntid.x;
	mov.u32 	%r255, %tid.x;
	mad.lo.s32 	%r256, %r253, %r254, %r255;
	shl.b32 	%r258, %r256, 3;
	or.b32  	%r259, %r258, 1;
	setp.ge.s32 	%p60, %r259, %r907;
	mov.u32 	%r260, %ctaid.y;
	mov.u32 	%r261, %ntid.y;
	mov.u32 	%r262, %tid.y;
	mad.lo.s32 	%r263, %r260, %r261, %r262;
	shl.b32 	%r265, %r263, 3;
	or.b32  	%r266, %r265, 7;
	setp.gt.u32 	%p61, %r266, %r259;
	or.pred  	%p62, %p60, %p61;
	@%p62 bra 	$L__BB1_35;
	ld.param.u64 	%rd509, [_Z7computeiiPfS__param_2];
	ld.param.u32 	%r1033, [_Z7computeiiPfS__param_1];
	mul.wide.u32 	%rd102, %r1033, 4;
	cvta.to.global.u64 	%rd103, %rd509;
	add.s64 	%rd104, %rd103, %rd102;
	mul.wide.s32 	%rd105, %r1084, 4;
	add.s64 	%rd106, %rd104, %rd105;
	ld.global.f32 	%f289, [%rd106];
	mul.wide.u32 	%rd107, %r1091, 4;
	add.s64 	%rd108, %rd103, %rd107;
	ld.global.f32 	%f290, [%rd108];
	fma.rn.f32 	%f435, %f289, %f290, %f435;
$L__BB1_35:
	ld.param.u32 	%r908, [_Z7computeiiPfS__param_0];
	mov.u32 	%r267, %ctaid.x;
	mov.u32 	%r268, %ntid.x;
	mov.u32 	%r269, %tid.x;
	mad.lo.s32 	%r270, %r267, %r268, %r269;
	shl.b32 	%r272, %r270, 3;
	or.b32  	%r273, %r272, 2;
	setp.ge.s32 	%p63, %r273, %r908;
	mov.u32 	%r274, %ctaid.y;
	mov.u32 	%r275, %ntid.y;
	mov.u32 	%r276, %tid.y;
	mad.lo.s32 	%r277, %r274, %r275, %r276;
	shl.b32 	%r279, %r277, 3;
	setp.gt.u32 	%p64, %r279, %r273;
	or.pred  	%p65, %p63, %p64;
	@%p65 bra 	$L__BB1_37;
	ld.param.u64 	%rd510, [_Z7computeiiPfS__param_2];
	ld.param.u32 	%r1034, [_Z7computeiiPfS__param_1];
	mul.wide.u32 	%rd109, %r1034, 8;
	cvta.to.global.u64 	%rd110, %rd510;
	add.s64 	%rd111, %rd110, %rd109;
	mul.wide.s32 	%rd112, %r1084, 4;
	add.s64 	%rd113, %rd111, %rd112;
	ld.global.f32 	%f291, [%rd113];
	mul.wide.u32 	%rd114, %r1083, 4;
	add.s64 	%rd115, %rd110, %rd114;
	ld.global.f32 	%f292, [%rd115];
	fma.rn.f32 	%f434, %f291, %f292, %f434;
$L__BB1_37:
	ld.param.u32 	%r909, [_Z7computeiiPfS__param_0];
	mov.u32 	%r280, %ctaid.x;
	mov.u32 	%r281, %ntid.x;
	mov.u32 	%r282, %tid.x;
	mad.lo.s32 	%r283, %r280, %r281, %r282;
	shl.b32 	%r285, %r283, 3;
	or.b32  	%r286, %r285, 2;
	setp.ge.s32 	%p66, %r286, %r909;
	mov.u32 	%r287, %ctaid.y;
	mov.u32 	%r288, %ntid.y;
	mov.u32 	%r289, %tid.y;
	mad.lo.s32 	%r290, %r287, %r288, %r289;
	shl.b32 	%r292, %r290, 3;
	setp.ge.u32 	%p67, %r292, %r286;
	or.pred  	%p68, %p66, %p67;
	@%p68 bra 	$L__BB1_39;
	ld.param.u64 	%rd511, [_Z7computeiiPfS__param_2];
	ld.param.u32 	%r1035, [_Z7computeiiPfS__param_1];
	mul.wide.u32 	%rd116, %r1035, 8;
	cvta.to.global.u64 	%rd117, %rd511;
	add.s64 	%rd118, %rd117, %rd116;
	mul.wide.s32 	%rd119, %r1084, 4;
	add.s64 	%rd120, %rd118, %rd119;
	ld.global.f32 	%f293, [%rd120];
	mul.wide.u32 	%rd121, %r1085, 4;
	add.s64 	%rd122, %rd117, %rd121;
	ld.global.f32 	%f294, [%rd122];
	fma.rn.f32 	%f433, %f293, %f294, %f433;
$L__BB1_39:
	ld.param.u32 	%r910, [_Z7computeiiPfS__param_0];
	mov.u32 	%r293, %ctaid.x;
	mov.u32 	%r294, %ntid.x;
	mov.u32 	%r295, %tid.x;
	mad.lo.s32 	%r296, %r293, %r294, %r295;
	shl.b32 	%r298, %r296, 3;
	or.b32  	%r299, %r298, 2;
	setp.ge.s32 	%p69, %r299, %r910;
	mov.u32 	%r300, %ctaid.y;
	mov.u32 	%r301, %ntid.y;
	mov.u32 	%r302, %tid.y;
	mad.lo.s32 	%r303, %r300, %r301, %r302;
	shl.b32 	%r305, %r303, 3;
	setp.gt.u32 	%p70, %r305, %r298;
	or.pred  	%p71, %p69, %p70;
	@%p71 bra 	$L__BB1_41;
	ld.param.u64 	%rd512, [_Z7computeiiPfS__param_2];
	ld.param.u32 	%r1036, [_Z7computeiiPfS__param_1];
	mul.wide.u32 	%rd123, %r1036, 8;
	cvta.to.global.u64 	%rd124, %rd512;
	add.s64 	%rd125, %rd124, %rd123;
	mul.wide.s32 	%rd126, %r1084, 4;
	add.s64 	%rd127, %rd125, %rd126;
	ld.global.f32 	%f295, [%rd127];
	mul.wide.u32 	%rd128, %r1086, 4;
	add.s64 	%rd129, %rd124, %rd128;
	ld.global.f32 	%f296, [%rd129];
	fma.rn.f32 	%f432, %f295, %f296, %f432;
$L__BB1_41:
	ld.param.u32 	%r911, [_Z7computeiiPfS__param_0];
	mov.u32 	%r306, %ctaid.x;
	mov.u32 	%r307, %ntid.x;
	mov.u32 	%r308, %tid.x;
	mad.lo.s32 	%r309, %r306, %r307, %r308;
	shl.b32 	%r311, %r309, 3;
	or.b32  	%r312, %r311, 2;
	setp.ge.s32 	%p72, %r312, %r911;
	mov.u32 	%r313, %ctaid.y;
	mov.u32 	%r314, %ntid.y;
	mov.u32 	%r315, %tid.y;
	mad.lo.s32 	%r316, %r313, %r314, %r315;
	shl.b32 	%r318, %r316, 3;
	or.b32  	%r319, %r318, 3;
	setp.gt.u32 	%p73, %r319, %r312;
	or.pred  	%p74, %p72, %p73;
	@%p74 bra 	$L__BB1_43;
	ld.param.u64 	%rd513, [_Z7computeiiPfS__param_2];
	ld.param.u32 	%r1037, [_Z7computeiiPfS__param_1];
	mul.wide.u32 	%rd130, %r1037, 8;
	cvta.to.global.u64 	%rd131, %rd513;
	add.s64 	%rd132, %rd131, %rd130;
	mul.wide.s32 	%rd133, %r1084, 4;
	add.s64 	%rd134, %rd132, %rd133;
	ld.global.f32 	%f297, [%rd134];
	mul.wide.u32 	%rd135, %r1087, 4;
	add.s64 	%rd136, %rd131, %rd135;
	ld.global.f32 	%f298, [%rd136];
	fma.rn.f32 	%f431, %f297, %f298, %f431;
$L__BB1_43:
	ld.param.u32 	%r912, [_Z7computeiiPfS__param_0];
	mov.u32 	%r320, %ctaid.x;
	mov.u32 	%r321, %ntid.x;
	mov.u32 	%r322, %tid.x;
	mad.lo.s32 	%r323, %r320, %r321, %r322;
	shl.b32 	%r325, %r323, 3;
	or.b32  	%r326, %r325, 2;
	setp.ge.s32 	%p75, %r326, %r912;
	mov.u32 	%r327, %ctaid.y;
	mov.u32 	%r328, %ntid.y;
	mov.u32 	%r329, %tid.y;
	mad.lo.s32 	%r330, %r327, %r328, %r329;
	shl.b32 	%r332, %r330, 3;
	or.b32  	%r333, %r332, 4;
	setp.gt.u32 	%p76, %r333, %r326;
	or.pred  	%p77, %p75, %p76;
	@%p77 bra 	$L__BB1_45;
	ld.param.u64 	%rd514, [_Z7computeiiPfS__param_2];
	ld.param.u32 	%r1038, [_Z7computeiiPfS__param_1];
	mul.wide.u32 	%rd137, %r1038, 8;
	cvta.to.global.u64 	%rd138, %rd514;
	add.s64 	%rd139, %rd138, %rd137;
	mul.wide.s32 	%rd140, %r1084, 4;
	add.s64 	%rd141, %rd139, %rd140;
	ld.global.f32 	%f299, [%rd141];
	mul.wide.u32 	%rd142, %r1088, 4;
	add.s64 	%rd143, %rd138, %rd142;
	ld.global.f32 	%f300, [%rd143];
	fma.rn.f32 	%f430, %f299, %f300, %f430;
$L__BB1_45:
	ld.param.u32 	%r913, [_Z7computeiiPfS__param_0];
	mov.u32 	%r334, %ctaid.x;
	mov.u32 	%r335, %ntid.x;
	mov.u32 	%r336, %tid.x;
	mad.lo.s32 	%r337, %r334, %r335, %r336;
	shl.b32 	%r339, %r337, 3;
	or.b32  	%r340, %r339, 2;
	setp.ge.s32 	%p78, %r340, %r913;
	mov.u32 	%r341, %ctaid.y;
	mov.u32 	%r342, %ntid.y;
	mov.u32 	%r343, %tid.y;
	mad.lo.s32 	%r344, %r341, %r342, %r343;
	shl.b32 	%r346, %r344, 3;
	or.b32  	%r347, %r346, 5;
	setp.gt.u32 	%p79, %r347, %r340;
	or.pred  	%p80, %p78, %p79;
	@%p80 bra 	$L__BB1_47;
	ld.param.u64 	%rd515, [_Z7computeiiPfS__param_2];
	ld.param.u32 	%r1039, [_Z7computeiiPfS__param_1];
	mul.wide.u32 	%rd144, %r1039, 8;
	cvta.to.global.u64 	%rd145, %rd515;
	add.s64 	%rd146, %rd145, %rd144;
	mul.wide.s32 	%rd147, %r1084, 4;
	add.s64 	%rd148, %rd146, %rd147;
	ld.global.f32 	%f301, [%rd148];
	mul.wide.u32 	%rd149, %r1089, 4;
	add.s64 	%rd150, %rd145, %rd149;
	ld.global.f32 	%f302, [%rd150];
	fma.rn.f32 	%f429, %f301, %f302, %f429;
$L__BB1_47:
	ld.param.u32 	%r914, [_Z7computeiiPfS__param_0];
	mov.u32 	%r348, %ctaid.x;
	mov.u32 	%r349, %ntid.x;
	mov.u32 	%r350, %tid.x;
	mad.lo.s32 	%r351, %r348, %r349, %r350;
	shl.b32 	%r353, %r351, 3;
	or.b32  	%r354, %r353, 2;
	setp.ge.s32 	%p81, %r354, %r914;
	mov.u32 	%r355, %ctaid.y;
	mov.u32 	%r356, %ntid.y;
	mov.u32 	%r357, %tid.y;
	mad.lo.s32 	%r358, %r355, %r356, %r357;
	shl.b32 	%r360, %r358, 3;
	or.b32  	%r361, %r360, 6;
	setp.gt.u32 	%p82, %r361, %r354;
	or.pred  	%p83, %p81, %p82;
	@%p83 bra 	$L__BB1_49;
	ld.param.u64 	%rd516, [_Z7computeiiPfS__param_2];
	ld.param.u32 	%r1040, [_Z7computeiiPfS__param_1];
	mul.wide.u32 	%rd151, %r1040, 8;
	cvta.to.global.u64 	%rd152, %rd516;
	add.s64 	%rd153, %rd152, %rd151;
	mul.wide.s32 	%rd154, %r1084, 4;
	add.s64 	%rd155, %rd153, %rd154;
	ld.global.f32 	%f303, [%rd155];
	mul.wide.u32 	%rd156, %r1090, 4;
	add.s64 	%rd157, %rd152, %rd156;
	ld.global.f32 	%f304, [%rd157];
	fma.rn.f32 	%f428, %f303, %f304, %f428;
$L__BB1_49:
	ld.param.u32 	%r915, [_Z7computeiiPfS__param_0];
	mov.u32 	%r362, %ctaid.x;
	mov.u32 	%r363, %ntid.x;
	mov.u32 	%r364, %tid.x;
	mad.lo.s32 	%r365, %r362, %r363, %r364;
	shl.b32 	%r367, %r365, 3;
	or.b32  	%r368, %r367, 2;
	setp.ge.s32 	%p84, %r368, %r915;
	mov.u32 	%r369, %ctaid.y;
	mov.u32 	%r370, %ntid.y;
	mov.u32 	%r371, %tid.y;
	mad.lo.s32 	%r372, %r369, %r370, %r371;
	shl.b32 	%r374, %r372, 3;
	or.b32  	%r375, %r374, 7;
	setp.gt.u32 	%p85, %r375, %r368;
	or.pred  	%p86, %p84, %p85;
	@%p86 bra 	$L__BB1_51;
	ld.param.u64 	%rd517, [_Z7computeiiPfS__param_2];
	ld.param.u32 	%r1041, [_Z7computeiiPfS__param_1];
	mul.wide.u32 	%rd158, %r1041, 8;
	cvta.to.global.u64 	%rd159, %rd517;
	add.s64 	%rd160, %rd159, %rd158;
	mul.wide.s32 	%rd161, %r1084, 4;
	add.s64 	%rd162, %rd160, %rd161;
	ld.global.f32 	%f305, [%rd162];
	mul.wide.u32 	%rd163, %r1091, 4;
	add.s64 	%rd164, %rd159, %rd163;
	ld.global.f32 	%f306, [%rd164];
	fma.rn.f32 	%f427, %f305, %f306, %f427;
$L__BB1_51:
	ld.param.u32 	%r916, [_Z7computeiiPfS__param_0];
	mov.u32 	%r376, %ctaid.x;
	mov.u32 	%r377, %ntid.x;
	mov.u32 	%r378, %tid.x;
	mad.lo.s32 	%r379, %r376, %r377, %r378;
	shl.b32 	%r381, %r379, 3;
	or.b32  	%r382, %r381, 3;
	setp.ge.s32 	%p87, %r382, %r916;
	mov.u32 	%r383, %ctaid.y;
	mov.u32 	%r384, %ntid.y;
	mov.u32 	%r385, %tid.y;
	mad.lo.s32 	%r386, %r383, %r384, %r385;
	shl.b32 	%r388, %r386, 3;
	setp.gt.u32 	%p88, %r388, %r382;
	or.pred  	%p89, %p87, %p88;
	@%p89 bra 	$L__BB1_53;
	ld.param.u64 	%rd518, [_Z7computeiiPfS__param_2];
	ld.param.u32 	%r1042, [_Z7computeiiPfS__param_1];
	mul.wide.u32 	%rd165, %r1042, 12;
	cvta.to.global.u64 	%rd166, %rd518;
	add.s64 	%rd167, %rd166, %rd165;
	mul.wide.s32 	%rd168, %r1084, 4;
	add.s64 	%rd169, %rd167, %rd168;
	ld.global.f32 	%f307, [%rd169];
	mul.wide.u32 	%rd170, %r1083, 4;
	add.s64 	%rd171, %rd166, %rd170;
	ld.global.f32 	%f308, [%rd171];
	fma.rn.f32 	%f426, %f307, %f308, %f426;
$L__BB1_53:
	ld.param.u32 	%r917, [_Z7computeiiPfS__param_0];
	mov.u32 	%r389, %ctaid.x;
	mov.u32 	%r390, %ntid.x;
	mov.u32 	%r391, %tid.x;
	mad.lo.s32 	%r392, %r389, %r390, %r391;
	shl.b32 	%r394, %r392, 3;
	or.b32  	%r395, %r394, 3;
	setp.ge.s32 	%p90, %r395, %r917;
	mov.u32 	%r396, %ctaid.y;
	mov.u32 	%r397, %ntid.y;
	mov.u32 	%r398, %tid.y;
	mad.lo.s32 	%r399, %r396, %r397, %r398;
	shl.b32 	%r401, %r399, 3;
	setp.ge.u32 	%p91, %r401, %r395;
	or.pred  	%p92, %p90, %p91;
	@%p92 bra 	$L__BB1_55;
	ld.param.u64 	%rd519, [_Z7computeiiPfS__param_2];
	ld.param.u32 	%r1043, [_Z7computeiiPfS__param_1];
	mul.wide.u32 	%rd172, %r1043, 12;
	cvta.to.global.u64 	%rd173, %rd519;
	add.s64 	%rd174, %rd173, %rd172;
	mul.wide.s32 	%rd175, %r1084, 4;
	add.s64 	%rd176, %rd174, %rd175;
	ld.global.f32 	%f309, [%rd176];
	mul.wide.u32 	%rd177, %r1085, 4;
	add.s64 	%rd178, %rd173, %rd177;
	ld.global.f32 	%f310, [%rd178];
	fma.rn.f32 	%f425, %f309, %f310, %f425;
$L__BB1_55:
	ld.param.u32 	%r918, [_Z7computeiiPfS__param_0];
	mov.u32 	%r402, %ctaid.x;
	mov.u32 	%r403, %ntid.x;
	mov.u32 	%r404, %tid.x;
	mad.lo.s32 	%r405, %r402, %r403, %r404;
	shl.b32 	%r407, %r405, 3;
	or.b32  	%r408, %r407, 3;
	setp.ge.s32 	%p93, %r408, %r918;
	mov.u32 	%r409, %ctaid.y;
	mov.u32 	%r410, %ntid.y;
	mov.u32 	%r411, %tid.y;
	mad.lo.s32 	%r412, %r409, %r410, %r411;
	shl.b32 	%r414, %r412, 3;
	or.b32  	%r415, %r414, 2;
	setp.gt.u32 	%p94, %r415, %r408;
	or.pred  	%p95, %p93, %p94;
	@%p95 bra 	$L__BB1_57;
	ld.param.u64 	%rd520, [_Z7computeiiPfS__param_2];
	ld.param.u32 	%r1044, [_Z7computeiiPfS__param_1];
	mul.wide.u32 	%rd179, %r1044, 12;
	cvta.to.global.u64 	%rd180, %rd520;
	add.s64 	%rd181, %rd180, %rd179;
	mul.wide.s32 	%rd182, %r1084, 4;
	add.s64 	%rd183, %rd181, %rd182;
	ld.global.f32 	%f311, [%rd183];
	mul.wide.u32 	%rd184, %r1086, 4;
	add.s64 	%rd185, %rd180, %rd184;
	ld.global.f32 	%f312, [%rd185];
	fma.rn.f32 	%f424, %f311, %f312, %f424;
$L__BB1_57:
	ld.param.u32 	%r919, [_Z7computeiiPfS__param_0];
	mov.u32 	%r416, %ctaid.x;
	mov.u32 	%r417, %ntid.x;
	mov.u32 	%r418, %tid.x;
	mad.lo.s32 	%r419, %r416, %r417, %r418;
	shl.b32 	%r421, %r419, 3;
	or.b32  	%r422, %r421, 3;
	setp.ge.s32 	%p96, %r422, %r919;
	mov.u32 	%r423, %ctaid.y;
	mov.u32 	%r424, %ntid.y;
	mov.u32 	%r425, %tid.y;
	mad.lo.s32 	%r426, %r423, %r424, %r425;
	shl.b32 	%r428, %r426, 3;
	setp.gt.u32 	%p97, %r428, %r421;
	or.pred  	%p98, %p96, %p97;
	@%p98 bra 	$L__BB1_59;
	ld.param.u64 	%rd521, [_Z7computeiiPfS__param_2];
	ld.param.u32 	%r1045, [_Z7computeiiPfS__param_1];
	mul.wide.u32 	%rd186, %r1045, 12;
	cvta.to.global.u64 	%rd187, %rd521;
	add.s64 	%rd188, %rd187, %rd186;
	mul.wide.s32 	%rd189, %r1084, 4;
	add.s64 	%rd190, %rd188, %rd189;
	ld.global.f32 	%f313, [%rd190];
	mul.wide.u32 	%rd191, %r1087, 4;
	add.s64 	%rd192, %rd187, %rd191;
	ld.global.f32 	%f314, [%rd192];
	fma.rn.f32 	%f423, %f313, %f314, %f423;
$L__BB1_59:
	ld.param.u32 	%r920, [_Z7computeiiPfS__param_0];
	mov.u32 	%r429, %ctaid.x;
	mov.u32 	%r430, %ntid.x;
	mov.u32 	%r431, %tid.x;
	mad.lo.s32 	%r432, %r429, %r430, %r431;
	shl.b32 	%r434, %r432, 3;
	or.b32  	%r435, %r434, 3;
	setp.ge.s32 	%p99, %r435, %r920;
	mov.u32 	%r436, %ctaid.y;
	mov.u32 	%r437, %ntid.y;
	mov.u32 	%r438, %tid.y;
	mad.lo.s32 	%r439, %r436, %r437, %r438;
	shl.b32 	%r441, %r439, 3;
	or.b32  	%r442, %r441, 4;
	setp.gt.u32 	%p100, %r442, %r435;
	or.pred  	%p101, %p99, %p100;
	@%p101 bra 	$L__BB1_61;
	ld.param.u64 	%rd522, [_Z7computeiiPfS__param_2];
	ld.param.u32 	%r1046, [_Z7computeiiPfS__param_1];
	mul.wide.u32 	%rd193, %r1046, 12;
	cvta.to.global.u64 	%rd194, %rd522;
	add.s64 	%rd195, %rd194, %rd193;
	mul.wide.s32 	%rd196, %r1084, 4;
	add.s64 	%rd197, %rd195, %rd196;
	ld.global.f32 	%f315, [%rd197];
	mul.wide.u32 	%rd198, %r1088, 4;
	add.s64 	%rd199, %rd194, %rd198;
	ld.global.f32 	%f316, [%rd199];
	fma.rn.f32 	%f422, %f315, %f316, %f422;
$L__BB1_61:
	ld.param.u32 	%r921, [_Z7computeiiPfS__param_0];
	mov.u32 	%r443, %ctaid.x;
	mov.u32 	%r444, %ntid.x;
	mov.u32 	%r445, %tid.x;
	mad.lo.s32 	%r446, %r443, %r444, %r445;
	shl.b32 	%r448, %r446, 3;
	or.b32  	%r449, %r448, 3;
	setp.ge.s32 	%p102, %r449, %r921;
	mov.u32 	%r450, %ctaid.y;
	mov.u32 	%r451, %ntid.y;
	mov.u32 	%r452, %tid.y;
	mad.lo.s32 	%r453, %r450, %r451, %r452;
	shl.b32 	%r455, %r453, 3;
	or.b32  	%r456, %r455, 5;
	setp.gt.u32 	%p103, %r456, %r449;
	or.pred  	%p104, %p102, %p103;
	@%p104 bra 	$L__BB1_63;
	ld.param.u64 	%rd523, [_Z7computeiiPfS__param_2];
	ld.param.u32 	%r1047, [_Z7computeiiPfS__param_1];
	mul.wide.u32 	%rd200, %r1047, 12;
	cvta.to.global.u64 	%rd201, %rd523;
	add.s64 	%rd202, %rd201, %rd200;
	mul.wide.s32 	%rd203, %r1084, 4;
	add.s64 	%rd204, %rd202, %rd203;
	ld.global.f32 	%f317, [%rd204];
	mul.wide.u32 	%rd205, %r1089, 4;
	add.s64 	%rd206, %rd201, %rd205;
	ld.global.f32 	%f318, [%rd206];
	fma.rn.f32 	%f421, %f317, %f318, %f421;
$L__BB1_63:
	ld.param.u32 	%r922, [_Z7computeiiPfS__param_0];
	mov.u32 	%r457, %ctaid.x;
	mov.u32 	%r458, %ntid.x;
	mov.u32 	%r459, %tid.x;
	mad.lo.s32 	%r460, %r457, %r458, %r459;
	shl.b32 	%r462, %r460, 3;
	or.b32  	%r463, %r462, 3;
	setp.ge.s32 	%p105, %r463, %r922;
	mov.u32 	%r464, %ctaid.y;
	mov.u32 	%r465, %ntid.y;
	mov.u32 	%r466, %tid.y;
	mad.lo.s32 	%r467, %r464, %r465, %r466;
	shl.b32 	%r469, %r467, 3;
	or.b32  	%r470, %r469, 6;
	setp.gt.u32 	%p106, %r470, %r463;
	or.pred  	%p107, %p105, %p106;
	@%p107 bra 	$L__BB1_65;
	ld.param.u64 	%rd524, [_Z7computeiiPfS__param_2];
	ld.param.u32 	%r1048, [_Z7computeiiPfS__param_1];
	mul.wide.u32 	%rd207, %r1048, 12;
	cvta.to.global.u64 	%rd208, %rd524;
	add.s64 	%rd209, %rd208, %rd207;
	mul.wide.s32 	%rd210, %r1084, 4;
	add.s64 	%rd211, %rd209, %rd210;
	ld.global.f32 	%f319, [%rd211];
	mul.wide.u32 	%rd212, %r1090, 4;
	add.s64 	%rd213, %rd208, %rd212;
	ld.global.f32 	%f320, [%rd213];
	fma.rn.f32 	%f420, %f319, %f320, %f420;
$L__BB1_65:
	ld.param.u32 	%r923, [_Z7computeiiPfS__param_0];
	mov.u32 	%r471, %ctaid.x;
	mov.u32 	%r472, %ntid.x;
	mov.u32 	%r473, %tid.x;
	mad.lo.s32 	%r474, %r471, %r472, %r473;
	shl.b32 	%r476, %r474, 3;
	or.b32  	%r477, %r476, 3;
	setp.ge.s32 	%p108, %r477, %r923;
	mov.u32 	%r478, %ctaid.y;
	mov.u32 	%r479, %ntid.y;
	mov.u32 	%r480, %tid.y;
	mad.lo.s32 	%r481, %r478, %r479, %r480;
	shl.b32 	%r483, %r481, 3;
	or.b32  	%r484, %r483, 7;
	setp.gt.u32 	%p109, %r484, %r477;
	or.pred  	%p110, %p108, %p109;
	@%p110 bra 	$L__BB1_67;
	ld.param.u64 	%rd525, [_Z7computeiiPfS__param_2];
	ld.param.u32 	%r1049, [_Z7computeiiPfS__param_1];
	mul.wide.u32 	%rd214, %r1049, 12;
	cvta.to.global.u64 	%rd215, %rd525;
	add.s64 	%rd216, %rd215, %rd214;
	mul.wide.s32 	%rd217, %r1084, 4;
	add.s64 	%rd218, %rd216, %rd217;
	ld.global.f32 	%f321, [%rd218];
	mul.wide.u32 	%rd219, %r1091, 4;
	add.s64 	%rd220, %rd215, %rd219;
	ld.global.f32 	%f322, [%rd220];
	fma.rn.f32 	%f419, %f321, %f322, %f419;
$L__BB1_67:
	ld.param.u32 	%r924, [_Z7computeiiPfS__param_0];
	mov.u32 	%r485, %ctaid.x;
	mov.u32 	%r486, %ntid.x;
	mov.u32 	%r487, %tid.x;
	mad.lo.s32 	%r488, %r485, %r486, %r487;
	shl.b32 	%r490, %r488, 3;
	or.b32  	%r491, %r490, 4;
	setp.ge.s32 	%p111, %r491, %r924;
	mov.u32 	%r492, %ctaid.y;
	mov.u32 	%r493, %ntid.y;
	mov.u32 	%r494, %tid.y;
	mad.lo.s32 	%r495, %r492, %r493, %r494;
	shl.b32 	%r497, %r495, 3;
	setp.gt.u32 	%p112, %r497, %r491;
	or.pred  	%p113, %p111, %p112;
	@%p113 bra 	$L__BB1_69;
	ld.param.u64 	%rd526, [_Z7computeiiPfS__param_2];
	ld.param.u32 	%r1050, [_Z7computeiiPfS__param_1];
	mul.wide.u32 	%rd221, %r1050, 16;
	cvta.to.global.u64 	%rd222, %rd526;
	add.s64 	%rd223, %rd222, %rd221;
	mul.wide.s32 	%rd224, %r1084, 4;
	add.s64 	%rd225, %rd223, %rd224;
	ld.global.f32 	%f323, [%rd225];
	mul.wide.u32 	%rd226, %r1083, 4;
	add.s64 	%rd227, %rd222, %rd226;
	ld.global.f32 	%f324, [%rd227];
	fma.rn.f32 	%f418, %f323, %f324, %f418;
$L__BB1_69:
	ld.param.u32 	%r925, [_Z7computeiiPfS__param_0];
	mov.u32 	%r498, %ctaid.x;
	mov.u32 	%r499, %ntid.x;
	mov.u32 	%r500, %tid.x;
	mad.lo.s32 	%r501, %r498, %r499, %r500;
	shl.b32 	%r503, %r501, 3;
	or.b32  	%r504, %r503, 4;
	setp.ge.s32 	%p114, %r504, %r925;
	mov.u32 	%r505, %ctaid.y;
	mov.u32 	%r506, %ntid.y;
	mov.u32 	%r507, %tid.y;
	mad.lo.s32 	%r508, %r505, %r506, %r507;
	shl.b32 	%r510, %r508, 3;
	setp.ge.u32 	%p115, %r510, %r504;
	or.pred  	%p116, %p114, %p115;
	@%p116 bra 	$L__BB1_71;
	ld.param.u64 	%rd527, [_Z7computeiiPfS__param_2];
	ld.param.u32 	%r1051, [_Z7computeiiPfS__param_1];
	mul.wide.u32 	%rd228, %r1051, 16;
	cvta.to.global.u64 	%rd229, %rd527;
	add.s64 	%rd230, %rd229, %rd228;
	mul.wide.s32 	%rd231, %r1084, 4;
	add.s64 	%rd232, %rd230, %rd231;
	ld.global.f32 	%f325, [%rd232];
	mul.wide.u32 	%rd233, %r1085, 4;
	add.s64 	%rd234, %rd229, %rd233;
	ld.global.f32 	%f326, [%rd234];
	fma.rn.f32 	%f417, %f325, %f326, %f417;
$L__BB1_71:
	ld.param.u32 	%r926, [_Z7computeiiPfS__param_0];
	mov.u32 	%r511, %ctaid.x;
	mov.u32 	%r512, %ntid.x;
	mov.u32 	%r513, %tid.x;
	mad.lo.s32 	%r514, %r511, %r512, %r513;
	shl.b32 	%r516, %r514, 3;
	or.b32  	%r517, %r516, 4;
	setp.ge.s32 	%p117, %r517, %r926;
	mov.u32 	%r518, %ctaid.y;
	mov.u32 	%r519, %ntid.y;
	mov.u32 	%r520, %tid.y;
	mad.lo.s32 	%r521, %r518, %r519, %r520;
	shl.b32 	%r523, %r521, 3;
	or.b32  	%r524, %r523, 2;
	setp.gt.u32 	%p118, %r524, %r517;
	or.pred  	%p119, %p117, %p118;
	@%p119 bra 	$L__BB1_73;
	ld.param.u64 	%rd528, [_Z7computeiiPfS__param_2];
	ld.param.u32 	%r1052, [_Z7computeiiPfS__param_1];
	mul.wide.u32 	%rd235, %r1052, 16;
	cvta.to.global.u64 	%rd236, %rd528;
	add.s64 	%rd237, %rd236, %rd235;
	mul.wide.s32 	%rd238, %r1084, 4;
	add.s64 	%rd239, %rd237, %rd238;
	ld.global.f32 	%f327, [%rd239];
	mul.wide.u32 	%rd240, %r1086, 4;
	add.s64 	%rd241, %rd236, %rd240;
	ld.global.f32 	%f328, [%rd241];
	fma.rn.f32 	%f416, %f327, %f328, %f416;
$L__BB1_73:
	ld.param.u32 	%r927, [_Z7computeiiPfS__param_0];
	mov.u32 	%r525, %ctaid.x;
	mov.u32 	%r526, %ntid.x;
	mov.u32 	%r527, %tid.x;
	mad.lo.s32 	%r528, %r525, %r526, %r527;
	shl.b32 	%r530, %r528, 3;
	or.b32  	%r531, %r530, 4;
	setp.ge.s32 	%p120, %r531, %r927;
	mov.u32 	%r532, %ctaid.y;
	mov.u32 	%r533, %ntid.y;
	mov.u32 	%r534, %tid.y;
	mad.lo.s32 	%r535, %r532, %r533, %r534;
	shl.b32 	%r537, %r535, 3;
	or.b32  	%r538, %r537, 3;
	setp.gt.u32 	%p121, %r538, %r531;
	or.pred  	%p122, %p120, %p121;
	@%p122 bra 	$L__BB1_75;
	ld.param.u64 	%rd529, [_Z7computeiiPfS__param_2];
	ld.param.u32 	%r1053, [_Z7computeiiPfS__param_1];
	mul.wide.u32 	%rd242, %r1053, 16;
	cvta.to.global.u64 	%rd243, %rd529;
	add.s64 	%rd244, %rd243, %rd242;
	mul.wide.s32 	%rd245, %r1084, 4;
	add.s64 	%rd246, %rd244, %rd245;
	ld.global.f32 	%f329, [%rd246];
	mul.wide.u32 	%rd247, %r1087, 4;
	add.s64 	%rd248, %rd243, %rd247;
	ld.global.f32 	%f330, [%rd248];
	fma.rn.f32 	%f415, %f329, %f330, %f415;
$L__BB1_75:
	ld.param.u32 	%r928, [_Z7computeiiPfS__param_0];
	mov.u32 	%r539, %ctaid.x;
	mov.u32 	%r540, %ntid.x;
	mov.u32 	%r541, %tid.x;
	mad.lo.s32 	%r542, %r539, %r540, %r541;
	shl.b32 	%r544, %r542, 3;
	or.b32  	%r545, %r544, 4;
	setp.ge.s32 	%p123, %r545, %r928;
	mov.u32 	%r546, %ctaid.y;
	mov.u32 	%r547, %ntid.y;
	mov.u32 	%r548, %tid.y;
	mad.lo.s32 	%r549, %r546, %r547, %r548;
	shl.b32 	%r551, %r549, 3;
	setp.gt.u32 	%p124, %r551, %r544;
	or.pred  	%p125, %p123, %p124;
	@%p125 bra 	$L__BB1_77;
	ld.param.u64 	%rd530, [_Z7computeiiPfS__param_2];
	ld.param.u32 	%r1054, [_Z7computeiiPfS__param_1];
	mul.wide.u32 	%rd249, %r1054, 16;
	cvta.to.global.u64 	%rd250, %rd530;
	add.s64 	%rd251, %rd250, %rd249;
	mul.wide.s32 	%rd252, %r1084, 4;
	add.s64 	%rd253, %rd251, %rd252;
	ld.global.f32 	%f331, [%rd253];
	mul.wide.u32 	%rd254, %r1088, 4;
	add.s64 	%rd255, %rd250, %rd254;
	ld.global.f32 	%f332, [%rd255];
	fma.rn.f32 	%f414, %f331, %f332, %f414;
$L__BB1_77:
	ld.param.u32 	%r929, [_Z7computeiiPfS__param_0];
	mov.u32 	%r552, %ctaid.x;
	mov.u32 	%r553, %ntid.x;
	mov.u32 	%r554, %tid.x;
	mad.lo.s32 	%r555, %r552, %r553, %r554;
	shl.b32 	%r557, %r555, 3;
	or.b32  	%r558, %r557, 4;
	setp.ge.s32 	%p126, %r558, %r929;
	mov.u32 	%r559, %ctaid.y;
	mov.u32 	%r560, %ntid.y;
	mov.u32 	%r561, %tid.y;
	mad.lo.s32 	%r562, %r559, %r560, %r561;
	shl.b32 	%r564, %r562, 3;
	or.b32  	%r565, %r564, 5;
	setp.gt.u32 	%p127, %r565, %r558;
	or.pred  	%p128, %p126, %p127;
	@%p128 bra 	$L__BB1_79;
	ld.param.u64 	%rd531, [_Z7computeiiPfS__param_2];
	ld.param.u32 	%r1055, [_Z7computeiiPfS__param_1];
	mul.wide.u32 	%rd256, %r1055, 16;
	cvta.to.global.u64 	%rd257, %rd531;
	add.s64 	%rd258, %rd257, %rd256;
	mul.wide.s32 	%rd259, %r1084, 4;
	add.s64 	%rd260, %rd258, %rd259;
	ld.global.f32 	%f333, [%rd260];
	mul.wide.u32 	%rd261, %r1089, 4;
	add.s64 	%rd262, %rd257, %rd261;
	ld.global.f32 	%f334, [%rd262];
	fma.rn.f32 	%f413, %f333, %f334, %f413;
$L__BB1_79:
	ld.param.u32 	%r930, [_Z7computeiiPfS__param_0];
	mov.u32 	%r566, %ctaid.x;
	mov.u32 	%r567, %ntid.x;
	mov.u32 	%r568, %tid.x;
	mad.lo.s32 	%r569, %r566, %r567, %r568;
	shl.b32 	%r571, %r569, 3;
	or.b32  	%r572, %r571, 4;
	setp.ge.s32 	%p129, %r572, %r930;
	mov.u32 	%r573, %ctaid.y;
	mov.u32 	%r574, %ntid.y;
	mov.u32 	%r575, %tid.y;
	mad.lo.s32 	%r576, %r573, %r574, %r575;
	shl.b32 	%r578, %r576, 3;
	or.b32  	%r579, %r578, 6;
	setp.gt.u32 	%p130, %r579, %r572;
	or.pred  	%p131, %p129, %p130;
	@%p131 bra 	$L__BB1_81;
	ld.param.u64 	%rd532, [_Z7computeiiPfS__param_2];
	ld.param.u32 	%r1056, [_Z7computeiiPfS__param_1];
	mul.wide.u32 	%rd263, %r1056, 16;
	cvta.to.global.u64 	%rd264, %rd532;
	add.s64 	%rd265, %rd264, %rd263;
	mul.wide.s32 	%rd266, %r1084, 4;
	add.s64 	%rd267, %rd265, %rd266;
	ld.global.f32 	%f335, [%rd267];
	mul.wide.u32 	%rd268, %r1090, 4;
	add.s64 	%rd269, %rd264, %rd268;
	ld.global.f32 	%f336, [%rd269];
	fma.rn.f32 	%f412, %f335, %f336, %f412;
$L__BB1_81:
	ld.param.u32 	%r931, [_Z7computeiiPfS__param_0];
	mov.u32 	%r580, %ctaid.x;
	mov.u32 	%r581, %ntid.x;
	mov.u32 	%r582, %tid.x;
	mad.lo.s32 	%r583, %r580, %r581, %r582;
	shl.b32 	%r585, %r583, 3;
	or.b32  	%r586, %r585, 4;
	setp.ge.s32 	%p132, %r586, %r931;
	mov.u32 	%r587, %ctaid.y;
	mov.u32 	%r588, %ntid.y;
	mov.u32 	%r589, %tid.y;
	mad.lo.s32 	%r590, %r587, %r588, %r589;
	shl.b32 	%r592, %r590, 3;
	or.b32  	%r593, %r592, 7;
	setp.gt.u32 	%p133, %r593, %r586;
	or.pred  	%p134, %p132, %p133;
	@%p134 bra 	$L__BB1_83;
	ld.param.u64 	%rd533, [_Z7computeiiPfS__param_2];
	ld.param.u32 	%r1057, [_Z7computeiiPfS__param_1];
	mul.wide.u32 	%rd270, %r1057, 16;
	cvta.to.global.u64 	%rd271, %rd533;
	add.s64 	%rd272, %rd271, %rd270;
	mul.wide.s32 	%rd273, %r1084, 4;
	add.s64 	%rd274, %rd272, %rd273;
	ld.global.f32 	%f337, [%rd274];
	mul.wide.u32 	%rd275, %r1091, 4;
	add.s64 	%rd276, %rd271, %rd275;
	ld.global.f32 	%f338, [%rd276];
	fma.rn.f32 	%f411, %f337, %f338, %f411;
$L__BB1_83:
	ld.param.u32 	%r932, [_Z7computeiiPfS__param_0];
	mov.u32 	%r594, %ctaid.x;
	mov.u32 	%r595, %ntid.x;
	mov.u32 	%r596, %tid.x;
	mad.lo.s32 	%r597, %r594, %r595, %r596;
	shl.b32 	%r599, %r597, 3;
	or.b32  	%r600, %r599, 5;
	setp.ge.s32 	%p135, %r600, %r932;
	mov.u32 	%r601, %ctaid.y;
	mov.u32 	%r602, %ntid.y;
	mov.u32 	%r603, %tid.y;
	mad.lo.s32 	%r604, %r601, %r602, %r603;
	shl.b32 	%r606, %r604, 3;
	setp.gt.u32 	%p136, %r606, %r600;
	or.pred  	%p137, %p135, %p136;
	@%p137 bra 	$L__BB1_85;
	ld.param.u64 	%rd534, [_Z7computeiiPfS__param_2];
	ld.param.u32 	%r1058, [_Z7computeiiPfS__param_1];
	mul.wide.u32 	%rd277, %r1058, 20;
	cvta.to.global.u64 	%rd278, %rd534;
	add.s64 	%rd279, %rd278, %rd277;
	mul.wide.s32 	%rd280, %r1084, 4;
	add.s64 	%rd281, %rd279, %rd280;
	ld.global.f32 	%f339, [%rd281];
	mul.wide.u32 	%rd282, %r1083, 4;
	add.s64 	%rd283, %rd278, %rd282;
	ld.global.f32 	%f340, [%rd283];
	fma.rn.f32 	%f410, %f339, %f340, %f410;
$L__BB1_85:
	ld.param.u32 	%r933, [_Z7computeiiPfS__param_0];
	mov.u32 	%r607, %ctaid.x;
	mov.u32 	%r608, %ntid.x;
	mov.u32 	%r609, %tid.x;
	mad.lo.s32 	%r610, %r607, %r608, %r609;
	shl.b32 	%r612, %r610, 3;
	or.b32  	%r613, %r612, 5;
	setp.ge.s32 	%p138, %r613, %r933;
	mov.u32 	%r614, %ctaid.y;
	mov.u32 	%r615, %ntid.y;
	mov.u32 	%r616, %tid.y;
	mad.lo.s32 	%r617, %r614, %r615, %r616;
	shl.b32 	%r619, %r617, 3;
	setp.ge.u32 	%p139, %r619, %r613;
	or.pred  	%p140, %p138, %p139;
	@%p140 bra 	$L__BB1_87;
	ld.param.u64 	%rd535, [_Z7computeiiPfS__param_2];
	ld.param.u32 	%r1059, [_Z7computeiiPfS__param_1];
	mul.wide.u32 	%rd284, %r1059, 20;
	cvta.to.global.u64 	%rd285, %rd535;
	add.s64 	%rd286, %rd285, %rd284;
	mul.wide.s32 	%rd287, %r1084, 4;
	add.s64 	%rd288, %rd286, %rd287;
	ld.global.f32 	%f341, [%rd288];
	mul.wide.u32 	%rd289, %r1085, 4;
	add.s64 	%rd290, %rd285, %rd289;
	ld.global.f32 	%f342, [%rd290];
	fma.rn.f32 	%f409, %f341, %f342, %f409;
$L__BB1_87:
	ld.param.u32 	%r934, [_Z7computeiiPfS__param_0];
	mov.u32 	%r620, %ctaid.x;
	mov.u32 	%r621, %ntid.x;
	mov.u32 	%r622, %tid.x;
	mad.lo.s32 	%r623, %r620, %r621, %r622;
	shl.b32 	%r625, %r623, 3;
	or.b32  	%r626, %r625, 5;
	setp.ge.s32 	%p141, %r626, %r934;
	mov.u32 	%r627, %ctaid.y;
	mov.u32 	%r628, %ntid.y;
	mov.u32 	%r629, %tid.y;
	mad.lo.s32 	%r630, %r627, %r628, %r629;
	shl.b32 	%r632, %r630, 3;
	or.b32  	%r633, %r632, 2;
	setp.gt.u32 	%p142, %r633, %r626;
	or.pred  	%p143, %p141, %p142;
	@%p143 bra 	$L__BB1_89;
	ld.param.u64 	%rd536, [_Z7computeiiPfS__param_2];
	ld.param.u32 	%r1060, [_Z7computeiiPfS__param_1];
	mul.wide.u32 	%rd291, %r1060, 20;
	cvta.to.global.u64 	%rd292, %rd536;
	add.s64 	%rd293, %rd292, %rd291;
	mul.wide.s32 	%rd294, %r1084, 4;
	add.s64 	%rd295, %rd293, %rd294;
	ld.global.f32 	%f343, [%rd295];
	mul.wide.u32 	%rd296, %r1086, 4;
	add.s64 	%rd297, %rd292, %rd296;
	ld.global.f32 	%f344, [%rd297];
	fma.rn.f32 	%f408, %f343, %f344, %f408;
$L__BB1_89:
	ld.param.u32 	%r935, [_Z7computeiiPfS__param_0];
	mov.u32 	%r634, %ctaid.x;
	mov.u32 	%r635, %ntid.x;
	mov.u32 	%r636, %tid.x;
	mad.lo.s32 	%r637, %r634, %r635, %r636;
	shl.b32 	%r639, %r637, 3;
	or.b32  	%r640, %r639, 5;
	setp.ge.s32 	%p144, %r640, %r935;
	mov.u32 	%r641, %ctaid.y;
	mov.u32 	%r642, %ntid.y;
	mov.u32 	%r643, %tid.y;
	mad.lo.s32 	%r644, %r641, %r642, %r643;
	shl.b32 	%r646, %r644, 3;
	or.b32  	%r647, %r646, 3;
	setp.gt.u32 	%p145, %r647, %r640;
	or.pred  	%p146, %p144, %p145;
	@%p146 bra 	$L__BB1_91;
	ld.param.u64 	%rd537, [_Z7computeiiPfS__param_2];
	ld.param.u32 	%r1061, [_Z7computeiiPfS__param_1];
	mul.wide.u32 	%rd298, %r1061, 20;
	cvta.to.global.u64 	%rd299, %rd537;
	add.s64 	%rd300, %rd299, %rd298;
	mul.wide.s32 	%rd301, %r1084, 4;
	add.s64 	%rd302, %rd300, %rd301;
	ld.global.f32 	%f345, [%rd302];
	mul.wide.u32 	%rd303, %r1087, 4;
	add.s64 	%rd304, %rd299, %rd303;
	ld.global.f32 	%f346, [%rd304];
	fma.rn.f32 	%f407, %f345, %f346, %f407;
$L__BB1_91:
	ld.param.u32 	%r936, [_Z7computeiiPfS__param_0];
	mov.u32 	%r648, %ctaid.x;
	mov.u32 	%r649, %ntid.x;
	mov.u32 	%r650, %tid.x;
	mad.lo.s32 	%r651, %r648, %r649, %r650;
	shl.b32 	%r653, %r651, 3;
	or.b32  	%r654, %r653, 5;
	setp.ge.s32 	%p147, %r654, %r936;
	mov.u32 	%r655, %ctaid.y;
	mov.u32 	%r656, %ntid.y;
	mov.u32 	%r657, %tid.y;
	mad.lo.s32 	%r658, %r655, %r656, %r657;
	shl.b32 	%r660, %r658, 3;
	or.b32  	%r661, %r660, 4;
	setp.gt.u32 	%p148, %r661, %r654;
	or.pred  	%p149, %p147, %p148;
	@%p149 bra 	$L__BB1_93;
	ld.param.u64 	%rd538, [_Z7computeiiPfS__param_2];
	ld.param.u32 	%r1062, [_Z7computeiiPfS__param_1];
	mul.wide.u32 	%rd305, %r1062, 20;
	cvta.to.global.u64 	%rd306, %rd538;
	add.s64 	%rd307, %rd306, %rd305;
	mul.wide.s32 	%rd308, %r1084, 4;
	add.s64 	%rd309, %rd307, %rd308;
	ld.global.f32 	%f347, [%rd309];
	mul.wide.u32 	%rd310, %r1088, 4;
	add.s64 	%rd311, %rd306, %rd310;
	ld.global.f32 	%f348, [%rd311];
	fma.rn.f32 	%f406, %f347, %f348, %f406;
$L__BB1_93:
	ld.param.u32 	%r937, [_Z7computeiiPfS__param_0];
	mov.u32 	%r662, %ctaid.x;
	mov.u32 	%r663, %ntid.x;
	mov.u32 	%r664, %tid.x;
	mad.lo.s32 	%r665, %r662, %r663, %r664;
	shl.b32 	%r667, %r665, 3;
	or.b32  	%r668, %r667, 5;
	setp.ge.s32 	%p150, %r668, %r937;
	mov.u32 	%r669, %ctaid.y;
	mov.u32 	%r670, %ntid.y;
	mov.u32 	%r671, %tid.y;
	mad.lo.s32 	%r672, %r669, %r670, %r671;
	shl.b32 	%r674, %r672, 3;
	setp.gt.u32 	%p151, %r674, %r667;
	or.pred  	%p152, %p150, %p151;
	@%p152 bra 	$L__BB1_95;
	ld.param.u64 	%rd539, [_Z7computeiiPfS__param_2];
	ld.param.u32 	%r1063, [_Z7computeiiPfS__param_1];
	mul.wide.u32 	%rd312, %r1063, 20;
	cvta.to.global.u64 	%rd313, %rd539;
	add.s64 	%rd314, %rd313, %rd312;
	mul.wide.s32 	%rd315, %r1084, 4;
	add.s64 	%rd316, %rd314, %rd315;
	ld.global.f32 	%f349, [%rd316];
	mul.wide.u32 	%rd317, %r1089, 4;
	add.s64 	%rd318, %rd313, %rd317;
	ld.global.f32 	%f350, [%rd318];
	fma.rn.f32 	%f405, %f349, %f350, %f405;
$L__BB1_95:
	ld.param.u32 	%r938, [_Z7computeiiPfS__param_0];
	mov.u32 	%r675, %ctaid.x;
	mov.u32 	%r676, %ntid.x;
	mov.u32 	%r677, %tid.x;
	mad.lo.s32 	%r678, %r675, %r676, %r677;
	shl.b32 	%r680, %r678, 3;
	or.b32  	%r681, %r680, 5;
	setp.ge.s32 	%p153, %r681, %r938;
	mov.u32 	%r682, %ctaid.y;
	mov.u32 	%r683, %ntid.y;
	mov.u32 	%r684, %tid.y;
	mad.lo.s32 	%r685, %r682, %r683, %r684;
	shl.b32 	%r687, %r685, 3;
	or.b32  	%r688, %r687, 6;
	setp.gt.u32 	%p154, %r688, %r681;
	or.pred  	%p155, %p153, %p154;
	@%p155 bra 	$L__BB1_97;
	ld.param.u64 	%rd540, [_Z7computeiiPfS__param_2];
	ld.param.u32 	%r1064, [_Z7computeiiPfS__param_1];
	mul.wide.u32 	%rd319, %r1064, 20;
	cvta.to.global.u64 	%rd320, %rd540;
	add.s64 	%rd321, %rd320, %rd319;
	mul.wide.s32 	%rd322, %r1084, 4;
	add.s64 	%rd323, %rd321, %rd322;
	ld.global.f32 	%f351, [%rd323];
	mul.wide.u32 	%rd324, %r1090, 4;
	add.s64 	%rd325, %rd320, %rd324;
	ld.global.f32 	%f352, [%rd325];
	fma.rn.f32 	%f404, %f351, %f352, %f404;
$L__BB1_97:
	ld.param.u32 	%r939, [_Z7computeiiPfS__param_0];
	mov.u32 	%r689, %ctaid.x;
	mov.u32 	%r690, %ntid.x;
	mov.u32 	%r691, %tid.x;
	mad.lo.s32 	%r692, %r689, %r690, %r691;
	shl.b32 	%r694, %r692, 3;
	or.b32  	%r695, %r694, 5;
	setp.ge.s32 	%p156, %r695, %r939;
	mov.u32 	%r696, %ctaid.y;
	mov.u32 	%r697, %ntid.y;
	mov.u32 	%r698, %tid.y;
	mad.lo.s32 	%r699, %r696, %r697, %r698;
	shl.b32 	%r701, %r699, 3;
	or.b32  	%r702, %r701, 7;
	setp.gt.u32 	%p157, %r702, %r695;
	or.pred  	%p158, %p156, %p157;
	@%p158 bra 	$L__BB1_99;
	ld.param.u64 	%rd541, [_Z7computeiiPfS__param_2];
	ld.param.u32 	%r1065, [_Z7computeiiPfS__param_1];
	mul.wide.u32 	%rd326, %r1065, 20;
	cvta.to.global.u64 	%rd327, %rd541;
	add.s64 	%rd328, %rd327, %rd326;
	mul.wide.s32 	%rd329, %r1084, 4;
	add.s64 	%rd330, %rd328, %rd329;
	ld.global.f32 	%f353, [%rd330];
	mul.wide.u32 	%rd331, %r1091, 4;
	add.s64 	%rd332, %rd327, %rd331;
	ld.global.f32 	%f354, [%rd332];
	fma.rn.f32 	%f403, %f353, %f354, %f403;
$L__BB1_99:
	ld.param.u32 	%r940, [_Z7computeiiPfS__param_0];
	mov.u32 	%r703, %ctaid.x;
	mov.u32 	%r704, %ntid.x;
	mov.u32 	%r705, %tid.x;
	mad.lo.s32 	%r706, %r703, %r704, %r705;
	shl.b32 	%r708, %r706, 3;
	or.b32  	%r709, %r708, 6;
	setp.ge.s32 	%p159, %r709, %r940;
	mov.u32 	%r710, %ctaid.y;
	mov.u32 	%r711, %ntid.y;
	mov.u32 	%r712, %tid.y;
	mad.lo.s32 	%r713, %r710, %r711, %r712;
	shl.b32 	%r715, %r713, 3;
	setp.gt.u32 	%p160, %r715, %r709;
	or.pred  	%p161, %p159, %p160;
	@%p161 bra 	$L__BB1_101;
	ld.param.u64 	%rd542, [_Z7computeiiPfS__param_2];
	ld.param.u32 	%r1066, [_Z7computeiiPfS__param_1];
	mul.wide.u32 	%rd333, %r1066, 24;
	cvta.to.global.u64 	%rd334, %rd542;
	add.s64 	%rd335, %rd334, %rd333;
	mul.wide.s32 	%rd336, %r1084, 4;
	add.s64 	%rd337, %rd335, %rd336;
	ld.global.f32 	%f355, [%rd337];
	mul.wide.u32 	%rd338, %r1083, 4;
	add.s64 	%rd339, %rd334, %rd338;
	ld.global.f32 	%f356, [%rd339];
	fma.rn.f32 	%f402, %f355, %f356, %f402;
$L__BB1_101:
	ld.param.u32 	%r941, [_Z7computeiiPfS__param_0];
	mov.u32 	%r716, %ctaid.x;
	mov.u32 	%r717, %ntid.x;
	mov.u32 	%r718, %tid.x;
	mad.lo.s32 	%r719, %r716, %r717, %r718;
	shl.b32 	%r721, %r719, 3;
	or.b32  	%r722, %r721, 6;
	setp.ge.s32 	%p162, %r722, %r941;
	mov.u32 	%r723, %ctaid.y;
	mov.u32 	%r724, %ntid.y;
	mov.u32 	%r725, %tid.y;
	mad.lo.s32 	%r726, %r723, %r724, %r725;
	shl.b32 	%r728, %r726, 3;
	setp.ge.u32 	%p163, %r728, %r722;
	or.pred  	%p164, %p162, %p163;
	@%p164 bra 	$L__BB1_103;
	ld.param.u64 	%rd543, [_Z7computeiiPfS__param_2];
	ld.param.u32 	%r1067, [_Z7computeiiPfS__param_1];
	mul.wide.u32 	%rd340, %r1067, 24;
	cvta.to.global.u64 	%rd341, %rd543;
	add.s64 	%rd342, %rd341, %rd340;
	mul.wide.s32 	%rd343, %r1084, 4;
	add.s64 	%rd344, %rd342, %rd343;
	ld.global.f32 	%f357, [%rd344];
	mul.wide.u32 	%rd345, %r1085, 4;
	add.s64 	%rd346, %rd341, %rd345;
	ld.global.f32 	%f358, [%rd346];
	fma.rn.f32 	%f401, %f357, %f358, %f401;
$L__BB1_103:
	ld.param.u32 	%r942, [_Z7computeiiPfS__param_0];
	mov.u32 	%r729, %ctaid.x;
	mov.u32 	%r730, %ntid.x;
	mov.u32 	%r731, %tid.x;
	mad.lo.s32 	%r732, %r729, %r730, %r731;
	shl.b32 	%r734, %r732, 3;
	or.b32  	%r735, %r734, 6;
	setp.ge.s32 	%p165, %r735, %r942;
	mov.u32 	%r736, %ctaid.y;
	mov.u32 	%r737, %ntid.y;
	mov.u32 	%r738, %tid.y;
	mad.lo.s32 	%r739, %r736, %r737, %r738;
	shl.b32 	%r741, %r739, 3;
	or.b32  	%r742, %r741, 2;
	setp.gt.u32 	%p166, %r742, %r735;
	or.pred  	%p167, %p165, %p166;
	@%p167 bra 	$L__BB1_105;
	ld.param.u64 	%rd544, [_Z7computeiiPfS__param_2];
	ld.param.u32 	%r1068, [_Z7computeiiPfS__param_1];
	mul.wide.u32 	%rd347, %r1068, 24;
	cvta.to.global.u64 	%rd348, %rd544;
	add.s64 	%rd349, %rd348, %rd347;
	mul.wide.s32 	%rd350, %r1084, 4;
	add.s64 	%rd351, %rd349, %rd350;
	ld.global.f32 	%f359, [%rd351];
	mul.wide.u32 	%rd352, %r1086, 4;
	add.s64 	%rd353, %rd348, %rd352;
	ld.global.f32 	%f360, [%rd353];
	fma.rn.f32 	%f400, %f359, %f360, %f400;
$L__BB1_105:
	ld.param.u32 	%r943, [_Z7computeiiPfS__param_0];
	mov.u32 	%r743, %ctaid.x;
	mov.u32 	%r744, %ntid.x;
	mov.u32 	%r745, %tid.x;
	mad.lo.s32 	%r746, %r743, %r744, %r745;
	shl.b32 	%r748, %r746, 3;
	or.b32  	%r749, %r748, 6;
	setp.ge.s32 	%p168, %r749, %r943;
	mov.u32 	%r750, %ctaid.y;
	mov.u32 	%r751, %ntid.y;
	mov.u32 	%r752, %tid.y;
	mad.lo.s32 	%r753, %r750, %r751, %r752;
	shl.b32 	%r755, %r753, 3;
	or.b32  	%r756, %r755, 3;
	setp.gt.u32 	%p169, %r756, %r749;
	or.pred  	%p170, %p168, %p169;
	@%p170 bra 	$L__BB1_107;
	ld.param.u64 	%rd545, [_Z7computeiiPfS__param_2];
	ld.param.u32 	%r1069, [_Z7computeiiPfS__param_1];
	mul.wide.u32 	%rd354, %r1069, 24;
	cvta.to.global.u64 	%rd355, %rd545;
	add.s64 	%rd356, %rd355, %rd354;
	mul.wide.s32 	%rd357, %r1084, 4;
	add.s64 	%rd358, %rd356, %rd357;
	ld.global.f32 	%f361, [%rd358];
	mul.wide.u32 	%rd359, %r1087, 4;
	add.s64 	%rd360, %rd355, %rd359;
	ld.global.f32 	%f362, [%rd360];
	fma.rn.f32 	%f399, %f361, %f362, %f399;
$L__BB1_107:
	ld.param.u32 	%r944, [_Z7computeiiPfS__param_0];
	mov.u32 	%r757, %ctaid.x;
	mov.u32 	%r758, %ntid.x;
	mov.u32 	%r759, %tid.x;
	mad.lo.s32 	%r760, %r757, %r758, %r759;
	shl.b32 	%r762, %r760, 3;
	or.b32  	%r763, %r762, 6;
	setp.ge.s32 	%p171, %r763, %r944;
	mov.u32 	%r764, %ctaid.y;
	mov.u32 	%r765, %ntid.y;
	mov.u32 	%r766, %tid.y;
	mad.lo.s32 	%r767, %r764, %r765, %r766;
	shl.b32 	%r769, %r767, 3;
	or.b32  	%r770, %r769, 4;
	setp.gt.u32 	%p172, %r770, %r763;
	or.pred  	%p173, %p171, %p172;
	@%p173 bra 	$L__BB1_109;
	ld.param.u64 	%rd546, [_Z7computeiiPfS__param_2];
	ld.param.u32 	%r1070, [_Z7computeiiPfS__param_1];
	mul.wide.u32 	%rd361, %r1070, 24;
	cvta.to.global.u64 	%rd362, %rd546;
	add.s64 	%rd363, %rd362, %rd361;
	mul.wide.s32 	%rd364, %r1084, 4;
	add.s64 	%rd365, %rd363, %rd364;
	ld.global.f32 	%f363, [%rd365];
	mul.wide.u32 	%rd366, %r1088, 4;
	add.s64 	%rd367, %rd362, %rd366;
	ld.global.f32 	%f364, [%rd367];
	fma.rn.f32 	%f398, %f363, %f364, %f398;
$L__BB1_109:
	@%p2 bra 	$L__BB1_111;
	ld.param.u64 	%rd547, [_Z7computeiiPfS__param_2];
	ld.param.u32 	%r1071, [_Z7computeiiPfS__param_1];
	mul.wide.u32 	%rd368, %r1071, 24;
	cvta.to.global.u64 	%rd369, %rd547;
	add.s64 	%rd370, %rd369, %rd368;
	mul.wide.s32 	%rd371, %r1084, 4;
	add.s64 	%rd372, %rd370, %rd371;
	ld.global.f32 	%f365, [%rd372];
	mul.wide.u32 	%rd373, %r1089, 4;
	add.s64 	%rd374, %rd369, %rd373;
	ld.global.f32 	%f366, [%rd374];
	fma.rn.f32 	%f397, %f365, %f366, %f397;
$L__BB1_111:
	ld.param.u32 	%r945, [_Z7computeiiPfS__param_0];
	mov.u32 	%r771, %ctaid.x;
	mov.u32 	%r772, %ntid.x;
	mov.u32 	%r773, %tid.x;
	mad.lo.s32 	%r774, %r771, %r772, %r773;
	shl.b32 	%r776, %r774, 3;
	or.b32  	%r777, %r776, 6;
	setp.ge.s32 	%p174, %r777, %r945;
	mov.u32 	%r778, %ctaid.y;
	mov.u32 	%r779, %ntid.y;
	mov.u32 	%r780, %tid.y;
	mad.lo.s32 	%r781, %r778, %r779, %r780;
	shl.b32 	%r783, %r781, 3;
	setp.gt.u32 	%p175, %r783, %r776;
	or.pred  	%p176, %p174, %p175;
	@%p176 bra 	$L__BB1_113;
	ld.param.u64 	%rd548, [_Z7computeiiPfS__param_2];
	ld.param.u32 	%r1072, [_Z7computeiiPfS__param_1];
	mul.wide.u32 	%rd375, %r1072, 24;
	cvta.to.global.u64 	%rd376, %rd548;
	add.s64 	%rd377, %rd376, %rd375;
	mul.wide.s32 	%rd378, %r1084, 4;
	add.s64 	%rd379, %rd377, %rd378;
	ld.global.f32 	%f367, [%rd379];
	mul.wide.u32 	%rd380, %r1090, 4;
	add.s64 	%rd381, %rd376, %rd380;
	ld.global.f32 	%f368, [%rd381];
	fma.rn.f32 	%f396, %f367, %f368, %f396;
$L__BB1_113:
	@%p3 bra 	$L__BB1_115;
	ld.param.u64 	%rd549, [_Z7computeiiPfS__param_2];
	ld.param.u32 	%r1073, [_Z7computeiiPfS__param_1];
	mul.wide.u32 	%rd382, %r1073, 24;
	cvta.to.global.u64 	%rd383, %rd549;
	add.s64 	%rd384, %rd383, %rd382;
	mul.wide.s32 	%rd385, %r1084, 4;
	add.s64 	%rd386, %rd384, %rd385;
	ld.global.f32 	%f369, [%rd386];
	mul.wide.u32 	%rd387, %r1091, 4;
	add.s64 	%rd388, %rd383, %rd387;
	ld.global.f32 	%f370, [%rd388];
	fma.rn.f32 	%f395, %f369, %f370, %f395;
$L__BB1_115:
	ld.param.u32 	%r946, [_Z7computeiiPfS__param_0];
	mov.u32 	%r784, %ctaid.x;
	mov.u32 	%r785, %ntid.x;
	mov.u32 	%r786, %tid.x;
	mad.lo.s32 	%r787, %r784, %r785, %r786;
	shl.b32 	%r789, %r787, 3;
	or.b32  	%r790, %r789, 7;
	setp.ge.s32 	%p177, %r790, %r946;
	mov.u32 	%r791, %ctaid.y;
	mov.u32 	%r792, %ntid.y;
	mov.u32 	%r793, %tid.y;
	mad.lo.s32 	%r794, %r791, %r792, %r793;
	shl.b32 	%r796, %r794, 3;
	setp.gt.u32 	%p178, %r796, %r790;
	or.pred  	%p179, %p177, %p178;
	@%p179 bra 	$L__BB1_117;
	ld.param.u64 	%rd550, [_Z7computeiiPfS__param_2];
	ld.param.u32 	%r1074, [_Z7computeiiPfS__param_1];
	cvta.to.global.u64 	%rd389, %rd550;
	mul.wide.u32 	%rd390, %r1074, 28;
	add.s64 	%rd391, %rd389, %rd390;
	mul.wide.s32 	%rd392, %r1084, 4;
	add.s64 	%rd393, %rd391, %rd392;
	ld.global.f32 	%f371, [%rd393];
	mul.wide.u32 	%rd394, %r1083, 4;
	add.s64 	%rd395, %rd389, %rd394;
	ld.global.f32 	%f372, [%rd395];
	fma.rn.f32 	%f394, %f371, %f372, %f394;
$L__BB1_117:
	ld.param.u32 	%r947, [_Z7computeiiPfS__param_0];
	mov.u32 	%r797, %ctaid.x;
	mov.u32 	%r798, %ntid.x;
	mov.u32 	%r799, %tid.x;
	mad.lo.s32 	%r800, %r797, %r798, %r799;
	shl.b32 	%r802, %r800, 3;
	or.b32  	%r803, %r802, 7;
	setp.ge.s32 	%p180, %r803, %r947;
	mov.u32 	%r804, %ctaid.y;
	mov.u32 	%r805, %ntid.y;
	mov.u32 	%r806, %tid.y;
	mad.lo.s32 	%r807, %r804, %r805, %r806;
	shl.b32 	%r809, %r807, 3;
	setp.ge.u32 	%p181, %r809, %r803;
	or.pred  	%p182, %p180, %p181;
	@%p182 bra 	$L__BB1_119;
	ld.param.u64 	%rd551, [_Z7computeiiPfS__param_2];
	ld.param.u32 	%r1075, [_Z7computeiiPfS__param_1];
	cvta.to.global.u64 	%rd396, %rd551;
	mul.wide.u32 	%rd397, %r1075, 28;
	add.s64 	%rd398, %rd396, %rd397;
	mul.wide.s32 	%rd399, %r1084, 4;
	add.s64 	%rd400, %rd398, %rd399;
	ld.global.f32 	%f373, [%rd400];
	mul.wide.u32 	%rd401, %r1085, 4;
	add.s64 	%rd402, %rd396, %rd401;
	ld.global.f32 	%f374, [%rd402];
	fma.rn.f32 	%f393, %f373, %f374, %f393;
$L__BB1_119:
	ld.param.u32 	%r948, [_Z7computeiiPfS__param_0];
	mov.u32 	%r810, %ctaid.x;
	mov.u32 	%r811, %ntid.x;
	mov.u32 	%r812, %tid.x;
	mad.lo.s32 	%r813, %r810, %r811, %r812;
	shl.b32 	%r815, %r813, 3;
	or.b32  	%r816, %r815, 7;
	setp.ge.s32 	%p183, %r816, %r948;
	mov.u32 	%r817, %ctaid.y;
	mov.u32 	%r818, %ntid.y;
	mov.u32 	%r819, %tid.y;
	mad.lo.s32 	%r820, %r817, %r818, %r819;
	shl.b32 	%r822, %r820, 3;
	or.b32  	%r823, %r822, 2;
	setp.gt.u32 	%p184, %r823, %r816;
	or.pred  	%p185, %p183, %p184;
	@%p185 bra 	$L__BB1_121;
	ld.param.u64 	%rd552, [_Z7computeiiPfS__param_2];
	ld.param.u32 	%r1076, [_Z7computeiiPfS__param_1];
	cvta.to.global.u64 	%rd403, %rd552;
	mul.wide.u32 	%rd404, %r1076, 28;
	add.s64 	%rd405, %rd403, %rd404;
	mul.wide.s32 	%rd406, %r1084, 4;
	add.s64 	%rd407, %rd405, %rd406;
	ld.global.f32 	%f375, [%rd407];
	mul.wide.u32 	%rd408, %r1086, 4;
	add.s64 	%rd409, %rd403, %rd408;
	ld.global.f32 	%f376, [%rd409];
	fma.rn.f32 	%f392, %f375, %f376, %f392;
$L__BB1_121:
	ld.param.u32 	%r949, [_Z7computeiiPfS__param_0];
	mov.u32 	%r824, %ctaid.x;
	mov.u32 	%r825, %ntid.x;
	mov.u32 	%r826, %tid.x;
	mad.lo.s32 	%r827, %r824, %r825, %r826;
	shl.b32 	%r829, %r827, 3;
	or.b32  	%r830, %r829, 7;
	setp.ge.s32 	%p186, %r830, %r949;
	mov.u32 	%r831, %ctaid.y;
	mov.u32 	%r832, %ntid.y;
	mov.u32 	%r833, %tid.y;
	mad.lo.s32 	%r834, %r831, %r832, %r833;
	shl.b32 	%r836, %r834, 3;
	or.b32  	%r837, %r836, 3;
	setp.gt.u32 	%p187, %r837, %r830;
	or.pred  	%p188, %p186, %p187;
	@%p188 bra 	$L__BB1_123;
	ld.param.u64 	%rd553, [_Z7computeiiPfS__param_2];
	ld.param.u32 	%r1077, [_Z7computeiiPfS__param_1];
	cvta.to.global.u64 	%rd410, %rd553;
	mul.wide.u32 	%rd411, %r1077, 28;
	add.s64 	%rd412, %rd410, %rd411;
	mul.wide.s32 	%rd413, %r1084, 4;
	add.s64 	%rd414, %rd412, %rd413;
	ld.global.f32 	%f377, [%rd414];
	mul.wide.u32 	%rd415, %r1087, 4;
	add.s64 	%rd416, %rd410, %rd415;
	ld.global.f32 	%f378, [%rd416];
	fma.rn.f32 	%f391, %f377, %f378, %f391;
$L__BB1_123:
	ld.param.u32 	%r950, [_Z7computeiiPfS__param_0];
	mov.u32 	%r838, %ctaid.x;
	mov.u32 	%r839, %ntid.x;
	mov.u32 	%r840, %tid.x;
	mad.lo.s32 	%r841, %r838, %r839, %r840;
	shl.b32 	%r843, %r841, 3;
	or.b32  	%r844, %r843, 7;
	setp.ge.s32 	%p189, %r844, %r950;
	mov.u32 	%r845, %ctaid.y;
	mov.u32 	%r846, %ntid.y;
	mov.u32 	%r847, %tid.y;
	mad.lo.s32 	%r848, %r845, %r846, %r847;
	shl.b32 	%r850, %r848, 3;
	or.b32  	%r851, %r850, 4;
	setp.gt.u32 	%p190, %r851, %r844;
	or.pred  	%p191, %p189, %p190;
	@%p191 bra 	$L__BB1_125;
	ld.param.u64 	%rd554, [_Z7computeiiPfS__param_2];
	ld.param.u32 	%r1078, [_Z7computeiiPfS__param_1];
	cvta.to.global.u64 	%rd417, %rd554;
	mul.wide.u32 	%rd418, %r1078, 28;
	add.s64 	%rd419, %rd417, %rd418;
	mul.wide.s32 	%rd420, %r1084, 4;
	add.s64 	%rd421, %rd419, %rd420;
	ld.global.f32 	%f379, [%rd421];
	mul.wide.u32 	%rd422, %r1088, 4;
	add.s64 	%rd423, %rd417, %rd422;
	ld.global.f32 	%f380, [%rd423];
	fma.rn.f32 	%f390, %f379, %f380, %f390;
$L__BB1_125:
	@%p4 bra 	$L__BB1_127;
	ld.param.u64 	%rd555, [_Z7computeiiPfS__param_2];
	ld.param.u32 	%r1079, [_Z7computeiiPfS__param_1];
	cvta.to.global.u64 	%rd424, %rd555;
	mul.wide.u32 	%rd425, %r1079, 28;
	add.s64 	%rd426, %rd424, %rd425;
	mul.wide.s32 	%rd427, %r1084, 4;
	add.s64 	%rd428, %rd426, %rd427;
	ld.global.f32 	%f381, [%rd428];
	mul.wide.u32 	%rd429, %r1089, 4;
	add.s64 	%rd430, %rd424, %rd429;
	ld.global.f32 	%f382, [%rd430];
	fma.rn.f32 	%f389, %f381, %f382, %f389;
$L__BB1_127:
	@%p5 bra 	$L__BB1_129;
	ld.param.u64 	%rd556, [_Z7computeiiPfS__param_2];
	ld.param.u32 	%r1080, [_Z7computeiiPfS__param_1];
	cvta.to.global.u64 	%rd431, %rd556;
	mul.wide.u32 	%rd432, %r1080, 28;
	add.s64 	%rd433, %rd431, %rd432;
	mul.wide.s32 	%rd434, %r1084, 4;
	add.s64 	%rd435, %rd433, %rd434;
	ld.global.f32 	%f383, [%rd435];
	mul.wide.u32 	%rd436, %r1090, 4;
	add.s64 	%rd437, %rd431, %rd436;
	ld.global.f32 	%f384, [%rd437];
	fma.rn.f32 	%f388, %f383, %f384, %f388;
$L__BB1_129:
	ld.param.u32 	%r951, [_Z7computeiiPfS__param_0];
	mov.u32 	%r852, %ctaid.x;
	mov.u32 	%r853, %ntid.x;
	mov.u32 	%r854, %tid.x;
	mad.lo.s32 	%r855, %r852, %r853, %r854;
	shl.b32 	%r857, %r855, 3;
	or.b32  	%r858, %r857, 7;
	setp.ge.s32 	%p192, %r858, %r951;
	mov.u32 	%r859, %ctaid.y;
	mov.u32 	%r860, %ntid.y;
	mov.u32 	%r861, %tid.y;
	mad.lo.s32 	%r862, %r859, %r860, %r861;
	shl.b32 	%r864, %r862, 3;
	setp.gt.u32 	%p193, %r864, %r857;
	or.pred  	%p194, %p192, %p193;
	@%p194 bra 	$L__BB1_131;
	ld.param.u64 	%rd557, [_Z7computeiiPfS__param_2];
	ld.param.u32 	%r1081, [_Z7computeiiPfS__param_1];
	cvta.to.global.u64 	%rd438, %rd557;
	mul.wide.u32 	%rd439, %r1081, 28;
	add.s64 	%rd440, %rd438, %rd439;
	mul.wide.s32 	%rd441, %r1084, 4;
	add.s64 	%rd442, %rd440, %rd441;
	ld.global.f32 	%f385, [%rd442];
	mul.wide.u32 	%rd443, %r1091, 4;
	add.s64 	%rd444, %rd438, %rd443;
	ld.global.f32 	%f386, [%rd444];
	fma.rn.f32 	%f387, %f385, %f386, %f387;
$L__BB1_131:
	add.s32 	%r1091, %r1091, 1;
	add.s32 	%r1090, %r1090, 1;
	add.s32 	%r1089, %r1089, 1;
	add.s32 	%r1088, %r1088, 1;
	add.s32 	%r1087, %r1087, 1;
	add.s32 	%r1086, %r1086, 1;
	add.s32 	%r1085, %r1085, 1;
	add.s32 	%r1084, %r1084, 1;
	add.s32 	%r1083, %r1083, 1;
	add.s32 	%r1082, %r1082, 1;
	setp.eq.s32 	%p195, %r1082, 0;
	@%p195 bra 	$L__BB1_132;
	bra.uni 	$L__BB1_3;
$L__BB1_132:
	ld.param.u32 	%r952, [_Z7computeiiPfS__param_0];
	mov.u32 	%r865, %ctaid.x;
	mov.u32 	%r866, %ntid.x;
	mov.u32 	%r867, %tid.x;
	mad.lo.s32 	%r868, %r865, %r866, %r867;
	shl.b32 	%r23, %r868, 3;
	mov.u32 	%r870, %ctaid.y;
	mov.u32 	%r871, %ntid.y;
	mov.u32 	%r872, %tid.y;
	mad.lo.s32 	%r873, %r870, %r871, %r872;
	shl.b32 	%r24, %r873, 3;
	setp.ge.s32 	%p196, %r23, %r952;
	setp.gt.s32 	%p197, %r24, %r23;
	or.pred  	%p198, %p196, %p197;
	@%p198 bra 	$L__BB1_134;
	ld.param.u64 	%rd558, [_Z7computeiiPfS__param_3];
	ld.param.u32 	%r953, [_Z7computeiiPfS__param_0];
	mad.lo.s32 	%r875, %r24, %r953, %r23;
	cvta.to.global.u64 	%rd445, %rd558;
	mul.wide.s32 	%rd446, %r875, 4;
	add.s64 	%rd447, %rd445, %rd446;
	st.global.f32 	[%rd447], %f450;
$L__BB1_134:
	ld.param.u64 	%rd559, [_Z7computeiiPfS__param_3];
	ld.param.u32 	%r954, [_Z7computeiiPfS__param_0];
	cvta.to.global.u64 	%rd1, %rd559;
	setp.ge.s32 	%p199, %r23, %r954;
	setp.ge.s32 	%p200, %r24, %r23;
	or.pred  	%p201, %p199, %p200;
	@%p201 bra 	$L__BB1_136;
	ld.param.u32 	%r955, [_Z7computeiiPfS__param_0];
	mad.lo.s32 	%r876, %r955, %r24, %r955;
	add.s32 	%r877, %r876, %r23;
	mul.wide.s32 	%rd448, %r877, 4;
	add.s64 	%rd449, %rd1, %rd448;
	st.global.f32 	[%rd449], %f449;
$L__BB1_136:
	ld.param.u32 	%r956, [_Z7computeiiPfS__param_0];
	setp.ge.s32 	%p202, %r23, %r956;
	add.s32 	%r35, %r24, 2;
	setp.gt.s32 	%p203, %r35, %r23;
	or.pred  	%p204, %p202, %p203;
	@%p204 bra 	$L__BB1_138;
	ld.param.u32 	%r957, [_Z7computeiiPfS__param_0];
	mad.lo.s32 	%r878, %r35, %r957, %r23;
	mul.wide.s32 	%rd450, %r878, 4;
	add.s64 	%rd451, %rd1, %rd450;
	st.global.f32 	[%rd451], %f448;
$L__BB1_138:
	ld.param.u32 	%r958, [_Z7computeiiPfS__param_0];
	setp.ge.s32 	%p205, %r23, %r958;
	add.s32 	%r36, %r24, 3;
	setp.gt.s32 	%p206, %r36, %r23;
	or.pred  	%p207, %p205, %p206;
	@%p207 bra 	$L__BB1_140;
	ld.param.u32 	%r959, [_Z7computeiiPfS__param_0];
	mad.lo.s32 	%r879, %r36, %r959, %r23;
	mul.wide.s32 	%rd452, %r879, 4;
	add.s64 	%rd453, %rd1, %rd452;
	st.global.f32 	[%rd453], %f447;
$L__BB1_140:
	ld.param.u32 	%r960, [_Z7computeiiPfS__param_0];
	setp.ge.s32 	%p208, %r23, %r960;
	add.s32 	%r37, %r24, 4;
	setp.gt.s32 	%p209, %r37, %r23;
	or.pred  	%p210, %p208, %p209;
	@%p210 bra 	$L__BB1_142;
	ld.param.u32 	%r961, [_Z7computeiiPfS__param_0];
	mad.lo.s32 	%r880, %r37, %r961, %r23;
	mul.wide.s32 	%rd454, %r880, 4;
	add.s64 	%rd455, %rd1, %rd454;
	st.global.f32 	[%rd455], %f446;
$L__BB1_142:
	ld.param.u32 	%r962, [_Z7computeiiPfS__param_0];
	setp.ge.s32 	%p211, %r23, %r962;
	add.s32 	%r38, %r24, 5;
	setp.gt.s32 	%p212, %r38, %r23;
	or.pred  	%p213, %p211, %p212;
	@%p213 bra 	$L__BB1_144;
	ld.param.u32 	%r963, [_Z7computeiiPfS__param_0];
	mad.lo.s32 	%r881, %r38, %r963, %r23;
	mul.wide.s32 	%rd456, %r881, 4;
	add.s64 	%rd457, %rd1, %rd456;
	st.global.f32 	[%rd457], %f445;
$L__BB1_144:
	ld.param.u32 	%r964, [_Z7computeiiPfS__param_0];
	setp.ge.s32 	%p214, %r23, %r964;
	add.s32 	%r39, %r24, 6;
	setp.gt.s32 	%p215, %r39, %r23;
	or.pred  	%p216, %p214, %p215;
	@%p216 bra 	$L__BB1_146;
	ld.param.u32 	%r965, [_Z7computeiiPfS__param_0];
	mad.lo.s32 	%r882, %r39, %r965, %r23;
	mul.wide.s32 	%rd458, %r882, 4;
	add.s64 	%rd459, %rd1, %rd458;
	st.global.f32 	[%rd459], %f444;
$L__BB1_146:
	ld.param.u32 	%r966, [_Z7computeiiPfS__param_0];
	setp.ge.s32 	%p217, %r23, %r966;
	add.s32 	%r40, %r24, 7;
	setp.gt.s32 	%p218, %r40, %r23;
	or.pred  	%p219, %p217, %p218;
	@%p219 bra 	$L__BB1_148;
	ld.param.u32 	%r967, [_Z7computeiiPfS__param_0];
	mad.lo.s32 	%r883, %r40, %r967, %r23;
	mul.wide.s32 	%rd460, %r883, 4;
	add.s64 	%rd461, %rd1, %rd460;
	st.global.f32 	[%rd461], %f443;
$L__BB1_148:
	ld.param.u64 	%rd560, [_Z7computeiiPfS__param_3];
	ld.param.u32 	%r968, [_Z7computeiiPfS__param_0];
	add.s32 	%r41, %r23, 1;
	setp.ge.s32 	%p220, %r41, %r968;
	setp.gt.s32 	%p221, %r24, %r41;
	or.pred  	%p222, %p220, %p221;
	mul.lo.s32 	%r884, %r24, %r968;
	cvt.s64.s32 	%rd2, %r23;
	cvt.s64.s32 	%rd462, %r884;
	add.s64 	%rd463, %rd462, %rd2;
	cvta.to.global.u64 	%rd464, %rd560;
	shl.b64 	%rd465, %rd463, 2;
	add.s64 	%rd3, %rd464, %rd465;
	@%p222 bra 	$L__BB1_150;
	st.global.f32 	[%rd3+4], %f442;
$L__BB1_150:
	ld.param.u64 	%rd561, [_Z7computeiiPfS__param_3];
	ld.param.u32 	%r969, [_Z7computeiiPfS__param_0];
	setp.ge.s32 	%p223, %r41, %r969;
	or.pred  	%p225, %p223, %p197;
	mad.lo.s32 	%r885, %r969, %r24, %r969;
	cvt.s64.s32 	%rd466, %r885;
	add.s64 	%rd467, %rd466, %rd2;
	cvta.to.global.u64 	%rd468, %rd561;
	shl.b64 	%rd469, %rd467, 2;
	add.s64 	%rd4, %rd468, %rd469;
	@%p225 bra 	$L__BB1_152;
	st.global.f32 	[%rd4+4], %f441;
$L__BB1_152:
	ld.param.u64 	%rd562, [_Z7computeiiPfS__param_3];
	ld.param.u32 	%r970, [_Z7computeiiPfS__param_0];
	setp.ge.s32 	%p226, %r41, %r970;
	setp.gt.s32 	%p227, %r35, %r41;
	or.pred  	%p228, %p226, %p227;
	mul.lo.s32 	%r886, %r35, %r970;
	cvt.s64.s32 	%rd470, %r886;
	add.s64 	%rd471, %rd470, %rd2;
	cvta.to.global.u64 	%rd472, %rd562;
	shl.b64 	%rd473, %rd471, 2;
	add.s64 	%rd5, %rd472, %rd473;
	@%p228 bra 	$L__BB1_154;
	st.global.f32 	[%rd5+4], %f440;
$L__BB1_154:
	ld.param.u64 	%rd563, [_Z7computeiiPfS__param_3];
	ld.param.u32 	%r971, [_Z7computeiiPfS__param_0];
	setp.ge.s32 	%p229, %r41, %r971;
	setp.gt.s32 	%p230, %r36, %r41;
	or.pred  	%p231, %p229, %p230;
	mul.lo.s32 	%r887, %r36, %r971;
	cvt.s64.s32 	%rd474, %r887;
	add.s64 	%rd475, %rd474, %rd2;
	cvta.to.global.u64 	%rd476, %rd563;
	shl.b64 	%rd477, %rd475, 2;
	add.s64 	%rd6, %rd476, %rd477;
	@%p231 bra 	$L__BB1_156;
	st.global.f32 	[%rd6+4], %f439;
$L__BB1_156:
	ld.param.u64 	%rd564, [_Z7computeiiPfS__param_3];
	ld.param.u32 	%r972, [_Z7computeiiPfS__param_0];
	setp.ge.s32 	%p232, %r41, %r972;
	setp.gt.s32 	%p233, %r37, %r41;
	or.pred  	%p234, %p232, %p233;
	mul.lo.s32 	%r888, %r37, %r972;
	cvt.s64.s32 	%rd478, %r888;
	add.s64 	%rd479, %rd478, %rd2;
	cvta.to.global.u64 	%rd480, %rd564;
	shl.b64 	%rd481, %rd479, 2;
	add.s64 	%rd7, %rd480, %rd481;
	@%p234 bra 	$L__BB1_158;
	st.global.f32 	[%rd7+4], %f438;
$L__BB1_158:
	ld.param.u64 	%rd565, [_Z7computeiiPfS__param_3];
	ld.param.u32 	%r973, [_Z7computeiiPfS__param_0];
	setp.ge.s32 	%p235, %r41, %r973;
	setp.gt.s32 	%p236, %r38, %r41;
	or.pred  	%p237, %p235, %p236;
	mul.lo.s32 	%r889, %r38, %r973;
	cvt.s64.s32 	%rd482, %r889;
	add.s64 	%rd483, %rd482, %rd2;
	cvta.to.global.u64 	%rd484, %rd565;
	shl.b64 	%rd485, %rd483, 2;
	add.s64 	%rd8, %rd484, %rd485;
	@%p237 bra 	$L__BB1_160;
	st.global.f32 	[%rd8+4], %f437;
$L__BB1_160:
	ld.param.u64 	%rd566, [_Z7computeiiPfS__param_3];
	ld.param.u32 	%r974, [_Z7computeiiPfS__param_0];
	setp.ge.s32 	%p238, %r41, %r974;
	setp.gt.s32 	%p239, %r39, %r41;
	or.pred  	%p240, %p238, %p239;
	mul.lo.s32 	%r890, %r39, %r974;
	cvt.s64.s32 	%rd486, %r890;
	add.s64 	%rd487, %rd486, %rd2;
	cvta.to.global.u64 	%rd488, %rd566;
	shl.b64 	%rd489, %rd487, 2;
	add.s64 	%rd9, %rd488, %rd489;
	@%p240 bra 	$L__BB1_162;
	st.global.f32 	[%rd9+4], %f436;
$L__BB1_162:
	ld.param.u64 	%rd567, [_Z7computeiiPfS__param_3];
	ld.param.u32 	%r975, [_Z7computeiiPfS__param_0];
	setp.ge.s32 	%p241, %r41, %r975;
	setp.gt.s32 	%p242, %r40, %r41;
	or.pred  	%p243, %p241, %p242;
	mul.lo.s32 	%r891, %r40, %r975;
	cvt.s64.s32 	%rd490, %r891;
	add.s64 	%rd491, %rd490, %rd2;
	cvta.to.global.u64 	%rd492, %rd567;
	shl.b64 	%rd493, %rd491, 2;
	add.s64 	%rd10, %rd492, %rd493;
	@%p243 bra 	$L__BB1_164;
	st.global.f32 	[%rd10+4], %f435;
$L__BB1_164:
	ld.param.u32 	%r976, [_Z7computeiiPfS__param_0];
	add.s32 	%r42, %r23, 2;
	setp.ge.s32 	%p244, %r42, %r976;
	setp.gt.s32 	%p245, %r24, %r42;
	or.pred  	%p246, %p244, %p245;
	@%p246 bra 	$L__BB1_166;
	st.global.f32 	[%rd3+8], %f434;
$L__BB1_166:
	ld.param.u32 	%r977, [_Z7computeiiPfS__param_0];
	setp.ge.s32 	%p247, %r42, %r977;
	setp.ge.s32 	%p248, %r24, %r42;
	or.pred  	%p249, %p247, %p248;
	@%p249 bra 	$L__BB1_168;
	st.global.f32 	[%rd4+8], %f433;
$L__BB1_168:
	ld.param.u32 	%r978, [_Z7computeiiPfS__param_0];
	setp.ge.s32 	%p250, %r42, %r978;
	or.pred  	%p252, %p250, %p197;
	@%p252 bra 	$L__BB1_170;
	st.global.f32 	[%rd5+8], %f432;
$L__BB1_170:
	ld.param.u32 	%r979, [_Z7computeiiPfS__param_0];
	setp.ge.s32 	%p253, %r42, %r979;
	setp.gt.s32 	%p254, %r36, %r42;
	or.pred  	%p255, %p253, %p254;
	@%p255 bra 	$L__BB1_172;
	st.global.f32 	[%rd6+8], %f431;
$L__BB1_172:
	ld.param.u32 	%r980, [_Z7computeiiPfS__param_0];
	setp.ge.s32 	%p256, %r42, %r980;
	setp.gt.s32 	%p257, %r37, %r42;
	or.pred  	%p258, %p256, %p257;
	@%p258 bra 	$L__BB1_174;
	st.global.f32 	[%rd7+8], %f430;
$L__BB1_174:
	ld.param.u32 	%r981, [_Z7computeiiPfS__param_0];
	setp.ge.s32 	%p259, %r42, %r981;
	setp.gt.s32 	%p260, %r38, %r42;
	or.pred  	%p261, %p259, %p260;
	@%p261 bra 	$L__BB1_176;
	st.global.f32 	[%rd8+8], %f429;
$L__BB1_176:
	ld.param.u32 	%r982, [_Z7computeiiPfS__param_0];
	setp.ge.s32 	%p262, %r42, %r982;
	setp.gt.s32 	%p263, %r39, %r42;
	or.pred  	%p264, %p262, %p263;
	@%p264 bra 	$L__BB1_178;
	st.global.f32 	[%rd9+8], %f428;
$L__BB1_178:
	ld.param.u32 	%r983, [_Z7computeiiPfS__param_0];
	setp.ge.s32 	%p265, %r42, %r983;
	setp.gt.s32 	%p266, %r40, %r42;
	or.pred  	%p267, %p265, %p266;
	@%p267 bra 	$L__BB1_180;
	st.global.f32 	[%rd10+8], %f427;
$L__BB1_180:
	ld.param.u32 	%r984, [_Z7computeiiPfS__param_0];
	add.s32 	%r43, %r23, 3;
	setp.ge.s32 	%p268, %r43, %r984;
	setp.gt.s32 	%p269, %r24, %r43;
	or.pred  	%p270, %p268, %p269;
	@%p270 bra 	$L__BB1_182;
	st.global.f32 	[%rd3+12], %f426;
$L__BB1_182:
	ld.param.u32 	%r985, [_Z7computeiiPfS__param_0];
	setp.ge.s32 	%p271, %r43, %r985;
	setp.ge.s32 	%p272, %r24, %r43;
	or.pred  	%p273, %p271, %p272;
	@%p273 bra 	$L__BB1_184;
	st.global.f32 	[%rd4+12], %f425;
$L__BB1_184:
	ld.param.u32 	%r986, [_Z7computeiiPfS__param_0];
	setp.ge.s32 	%p274, %r43, %r986;
	setp.gt.s32 	%p275, %r35, %r43;
	or.pred  	%p276, %p274, %p275;
	@%p276 bra 	$L__BB1_186;
	st.global.f32 	[%rd5+12], %f424;
$L__BB1_186:
	ld.param.u32 	%r987, [_Z7computeiiPfS__param_0];
	setp.ge.s32 	%p277, %r43, %r987;
	setp.gt.s32 	%p278, %r24, %r23;
	or.pred  	%p279, %p277, %p278;
	@%p279 bra 	$L__BB1_188;
	st.global.f32 	[%rd6+12], %f423;
$L__BB1_188:
	ld.param.u32 	%r988, [_Z7computeiiPfS__param_0];
	setp.ge.s32 	%p280, %r43, %r988;
	setp.gt.s32 	%p281, %r37, %r43;
	or.pred  	%p282, %p280, %p281;
	@%p282 bra 	$L__BB1_190;
	st.global.f32 	[%rd7+12], %f422;
$L__BB1_190:
	ld.param.u32 	%r989, [_Z7computeiiPfS__param_0];
	setp.ge.s32 	%p283, %r43, %r989;
	setp.gt.s32 	%p284, %r38, %r43;
	or.pred  	%p285, %p283, %p284;
	@%p285 bra 	$L__BB1_192;
	st.global.f32 	[%rd8+12], %f421;
$L__BB1_192:
	ld.param.u32 	%r990, [_Z7computeiiPfS__param_0];
	setp.ge.s32 	%p286, %r43, %r990;
	setp.gt.s32 	%p287, %r39, %r43;
	or.pred  	%p288, %p286, %p287;
	@%p288 bra 	$L__BB1_194;
	st.global.f32 	[%rd9+12], %f420;
$L__BB1_194:
	ld.param.u32 	%r991, [_Z7computeiiPfS__param_0];
	setp.ge.s32 	%p289, %r43, %r991;
	setp.gt.s32 	%p290, %r40, %r43;
	or.pred  	%p291, %p289, %p290;
	@%p291 bra 	$L__BB1_196;
	st.global.f32 	[%rd10+12], %f419;
$L__BB1_196:
	ld.param.u32 	%r992, [_Z7computeiiPfS__param_0];
	add.s32 	%r44, %r23, 4;
	setp.ge.s32 	%p292, %r44, %r992;
	setp.gt.s32 	%p293, %r24, %r44;
	or.pred  	%p294, %p292, %p293;
	@%p294 bra 	$L__BB1_198;
	st.global.f32 	[%rd3+16], %f418;
$L__BB1_198:
	ld.param.u32 	%r993, [_Z7computeiiPfS__param_0];
	setp.ge.s32 	%p295, %r44, %r993;
	setp.ge.s32 	%p296, %r24, %r44;
	or.pred  	%p297, %p295, %p296;
	@%p297 bra 	$L__BB1_200;
	st.global.f32 	[%rd4+16], %f417;
$L__BB1_200:
	ld.param.u32 	%r994, [_Z7computeiiPfS__param_0];
	setp.ge.s32 	%p298, %r44, %r994;
	setp.gt.s32 	%p299, %r35, %r44;
	or.pred  	%p300, %p298, %p299;
	@%p300 bra 	$L__BB1_202;
	st.global.f32 	[%rd5+16], %f416;
$L__BB1_202:
	ld.param.u32 	%r995, [_Z7computeiiPfS__param_0];
	setp.ge.s32 	%p301, %r44, %r995;
	setp.gt.s32 	%p302, %r36, %r44;
	or.pred  	%p303, %p301, %p302;
	@%p303 bra 	$L__BB1_204;
	st.global.f32 	[%rd6+16], %f415;
$L__BB1_204:
	ld.param.u32 	%r996, [_Z7computeiiPfS__param_0];
	setp.ge.s32 	%p304, %r44, %r996;
	setp.gt.s32 	%p305, %r24, %r23;
	or.pred  	%p306, %p304, %p305;
	@%p306 bra 	$L__BB1_206;
	st.global.f32 	[%rd7+16], %f414;
$L__BB1_206:
	ld.param.u32 	%r997, [_Z7computeiiPfS__param_0];
	setp.ge.s32 	%p307, %r44, %r997;
	setp.gt.s32 	%p308, %r38, %r44;
	or.pred  	%p309, %p307, %p308;
	@%p309 bra 	$L__BB1_208;
	st.global.f32 	[%rd8+16], %f413;
$L__BB1_208:
	ld.param.u32 	%r998, [_Z7computeiiPfS__param_0];
	setp.ge.s32 	%p310, %r44, %r998;
	setp.gt.s32 	%p311, %r39, %r44;
	or.pred  	%p312, %p310, %p311;
	@%p312 bra 	$L__BB1_210;
	st.global.f32 	[%rd9+16], %f412;
$L__BB1_210:
	ld.param.u32 	%r999, [_Z7computeiiPfS__param_0];
	setp.ge.s32 	%p313, %r44, %r999;
	setp.gt.s32 	%p314, %r40, %r44;
	or.pred  	%p315, %p313, %p314;
	@%p315 bra 	$L__BB1_212;
	st.global.f32 	[%rd10+16], %f411;
$L__BB1_212:
	ld.param.u32 	%r1000, [_Z7computeiiPfS__param_0];
	add.s32 	%r45, %r23, 5;
	setp.ge.s32 	%p316, %r45, %r1000;
	setp.gt.s32 	%p317, %r24, %r45;
	or.pred  	%p318, %p316, %p317;
	@%p318 bra 	$L__BB1_214;
	st.global.f32 	[%rd3+20], %f410;
$L__BB1_214:
	ld.param.u32 	%r1001, [_Z7computeiiPfS__param_0];
	setp.ge.s32 	%p319, %r45, %r1001;
	setp.ge.s32 	%p320, %r24, %r45;
	or.pred  	%p321, %p319, %p320;
	@%p321 bra 	$L__BB1_216;
	st.global.f32 	[%rd4+20], %f409;
$L__BB1_216:
	ld.param.u32 	%r1002, [_Z7computeiiPfS__param_0];
	setp.ge.s32 	%p322, %r45, %r1002;
	setp.gt.s32 	%p323, %r35, %r45;
	or.pred  	%p324, %p322, %p323;
	@%p324 bra 	$L__BB1_218;
	st.global.f32 	[%rd5+20], %f408;
$L__BB1_218:
	ld.param.u32 	%r1003, [_Z7computeiiPfS__param_0];
	setp.ge.s32 	%p325, %r45, %r1003;
	setp.gt.s32 	%p326, %r36, %r45;
	or.pred  	%p327, %p325, %p326;
	@%p327 bra 	$L__BB1_220;
	st.global.f32 	[%rd6+20], %f407;
$L__BB1_220:
	ld.param.u32 	%r1004, [_Z7computeiiPfS__param_0];
	setp.ge.s32 	%p328, %r45, %r1004;
	setp.gt.s32 	%p329, %r37, %r45;
	or.pred  	%p330, %p328, %p329;
	@%p330 bra 	$L__BB1_222;
	st.global.f32 	[%rd7+20], %f406;
$L__BB1_222:
	ld.param.u32 	%r1005, [_Z7computeiiPfS__param_0];
	setp.ge.s32 	%p331, %r45, %r1005;
	setp.gt.s32 	%p332, %r24, %r23;
	or.pred  	%p333, %p331, %p332;
	@%p333 bra 	$L__BB1_224;
	st.global.f32 	[%rd8+20], %f405;
$L__BB1_224:
	ld.param.u32 	%r1006, [_Z7computeiiPfS__param_0];
	setp.ge.s32 	%p334, %r45, %r1006;
	setp.gt.s32 	%p335, %r39, %r45;
	or.pred  	%p336, %p334, %p335;
	@%p336 bra 	$L__BB1_226;
	st.global.f32 	[%rd9+20], %f404;
$L__BB1_226:
	ld.param.u32 	%r1007, [_Z7computeiiPfS__param_0];
	setp.ge.s32 	%p337, %r45, %r1007;
	setp.gt.s32 	%p338, %r40, %r45;
	or.pred  	%p339, %p337, %p338;
	@%p339 bra 	$L__BB1_228;
	st.global.f32 	[%rd10+20], %f403;
$L__BB1_228:
	ld.param.u32 	%r1008, [_Z7computeiiPfS__param_0];
	add.s32 	%r46, %r23, 6;
	setp.ge.s32 	%p340, %r46, %r1008;
	setp.gt.s32 	%p341, %r24, %r46;
	or.pred  	%p342, %p340, %p341;
	@%p342 bra 	$L__BB1_230;
	st.global.f32 	[%rd3+24], %f402;
$L__BB1_230:
	ld.param.u32 	%r1009, [_Z7computeiiPfS__param_0];
	setp.ge.s32 	%p343, %r46, %r1009;
	setp.ge.s32 	%p344, %r24, %r46;
	or.pred  	%p345, %p343, %p344;
	@%p345 bra 	$L__BB1_232;
	st.global.f32 	[%rd4+24], %f401;
$L__BB1_232:
	ld.param.u32 	%r1010, [_Z7computeiiPfS__param_0];
	setp.ge.s32 	%p346, %r46, %r1010;
	setp.gt.s32 	%p347, %r35, %r46;
	or.pred  	%p348, %p346, %p347;
	@%p348 bra 	$L__BB1_234;
	st.global.f32 	[%rd5+24], %f400;
$L__BB1_234:
	ld.param.u32 	%r1011, [_Z7computeiiPfS__param_0];
	setp.ge.s32 	%p349, %r46, %r1011;
	setp.gt.s32 	%p350, %r36, %r46;
	or.pred  	%p351, %p349, %p350;
	@%p351 bra 	$L__BB1_236;
	st.global.f32 	[%rd6+24], %f399;
$L__BB1_236:
	ld.param.u32 	%r1012, [_Z7computeiiPfS__param_0];
	setp.ge.s32 	%p352, %r46, %r1012;
	setp.gt.s32 	%p353, %r37, %r46;
	or.pred  	%p354, %p352, %p353;
	@%p354 bra 	$L__BB1_238;
	st.global.f32 	[%rd7+24], %f398;
$L__BB1_238:
	ld.param.u32 	%r1013, [_Z7computeiiPfS__param_0];
	setp.ge.s32 	%p355, %r46, %r1013;
	setp.gt.s32 	%p356, %r38, %r46;
	or.pred  	%p357, %p355, %p356;
	@%p357 bra 	$L__BB1_240;
	st.global.f32 	[%rd8+24], %f397;
$L__BB1_240:
	ld.param.u32 	%r1014, [_Z7computeiiPfS__param_0];
	setp.ge.s32 	%p358, %r46, %r1014;
	setp.gt.s32 	%p359, %r24, %r23;
	or.pred  	%p360, %p358, %p359;
	@%p360 bra 	$L__BB1_242;
	st.global.f32 	[%rd9+24], %f396;
$L__BB1_242:
	ld.param.u32 	%r1015, [_Z7computeiiPfS__param_0];
	setp.ge.s32 	%p361, %r46, %r1015;
	setp.gt.s32 	%p362, %r40, %r46;
	or.pred  	%p363, %p361, %p362;
	@%p363 bra 	$L__BB1_244;
	st.global.f32 	[%rd10+24], %f395;
$L__BB1_244:
	ld.param.u32 	%r1016, [_Z7computeiiPfS__param_0];
	add.s32 	%r47, %r23, 7;
	setp.ge.s32 	%p364, %r47, %r1016;
	setp.gt.s32 	%p365, %r24, %r47;
	or.pred  	%p366, %p364, %p365;
	@%p366 bra 	$L__BB1_246;
	st.global.f32 	[%rd3+28], %f394;
$L__BB1_246:
	ld.param.u32 	%r1017, [_Z7computeiiPfS__param_0];
	setp.ge.s32 	%p367, %r47, %r1017;
	setp.ge.s32 	%p368, %r24, %r47;
	or.pred  	%p369, %p367, %p368;
	@%p369 bra 	$L__BB1_248;
	st.global.f32 	[%rd4+28], %f393;
$L__BB1_248:
	ld.param.u32 	%r1018, [_Z7computeiiPfS__param_0];
	setp.ge.s32 	%p370, %r47, %r1018;
	setp.gt.s32 	%p371, %r35, %r47;
	or.pred  	%p372, %p370, %p371;
	@%p372 bra 	$L__BB1_250;
	st.global.f32 	[%rd5+28], %f392;
$L__BB1_250:
	ld.param.u32 	%r1019, [_Z7computeiiPfS__param_0];
	setp.ge.s32 	%p373, %r47, %r1019;
	setp.gt.s32 	%p374, %r36, %r47;
	or.pred  	%p375, %p373, %p374;
	@%p375 bra 	$L__BB1_252;
	st.global.f32 	[%rd6+28], %f391;
$L__BB1_252:
	ld.param.u32 	%r1020, [_Z7computeiiPfS__param_0];
	setp.ge.s32 	%p376, %r47, %r1020;
	setp.gt.s32 	%p377, %r37, %r47;
	or.pred  	%p378, %p376, %p377;
	@%p378 bra 	$L__BB1_254;
	st.global.f32 	[%rd7+28], %f390;
$L__BB1_254:
	ld.param.u32 	%r1021, [_Z7computeiiPfS__param_0];
	setp.ge.s32 	%p379, %r47, %r1021;
	setp.gt.s32 	%p380, %r38, %r47;
	or.pred  	%p381, %p379, %p380;
	@%p381 bra 	$L__BB1_256;
	st.global.f32 	[%rd8+28], %f389;
$L__BB1_256:
	ld.param.u32 	%r1022, [_Z7computeiiPfS__param_0];
	setp.ge.s32 	%p382, %r47, %r1022;
	setp.gt.s32 	%p383, %r39, %r47;
	or.pred  	%p384, %p382, %p383;
	@%p384 bra 	$L__BB1_258;
	st.global.f32 	[%rd9+28], %f388;
$L__BB1_258:
	ld.param.u32 	%r1023, [_Z7computeiiPfS__param_0];
	setp.ge.s32 	%p385, %r47, %r1023;
	setp.gt.s32 	%p386, %r24, %r23;
	or.pred  	%p387, %p385, %p386;
	@%p387 bra 	$L__BB1_260;
	st.global.f32 	[%rd10+28], %f387;
$L__BB1_260:
	ret;

}


// ===== COMPILED SASS (sm_100) =====

	.target	sm_100

	.elftype	@"ET_EXEC"


//--------------------- .note.nv.tkinfo           --------------------------
	.section	.note.nv.tkinfo,"",@"SHT_NOTE"
	.sectionflags	@"SHF_NOTE_NV_TKINFO"
	.tkinfo
        /*0018*/ 	.word	0x00000002
        /*0030*/ 	.string	""
        /*0030*/ 	.string	"ptxas"
        /*0030*/ 	.string	"Cuda compilation tools, release 13.0, V13.0.88"
        /*0030*/ 	.string	"Build cuda_13.0.r13.0/compiler.36424714_0"
        /*0030*/ 	.string	"-arch sm_100 -m 64 "



//--------------------- .note.nv.cuinfo           --------------------------
	.section	.note.nv.cuinfo,"",@"SHT_NOTE"
	.sectionflags	@"SHF_NOTE_NV_CUINFO"
        /*0018*/ 	.short	0x0002
        /*001a*/ 	.short	0x0064
        /*001c*/ 	.short	0x0082
	.zero		2


//--------------------- .nv.info                  --------------------------
	.section	.nv.info,"",@"SHT_CUDA_INFO"
	.align	4


	//----- nvinfo : EIATTR_REGCOUNT
	.align		4
        /*0000*/ 	.byte	0x04, 0x2f
        /*0002*/ 	.short	(.L_1 - .L_0)
	.align		4
.L_0:
        /*0004*/ 	.word	index@(_Z10precomputeiiPKfPf)
        /*0008*/ 	.word	0x00000020


	//----- nvinfo : EIATTR_FRAME_SIZE
	.align		4
.L_1:
        /*000c*/ 	.byte	0x04, 0x11
        /*000e*/ 	.short	(.L_3 - .L_2)
	.align		4
.L_2:
        /*0010*/ 	.word	index@($__internal_1_$__cuda_sm3x_div_rn_noftz_f32_slowpath)
        /*0014*/ 	.word	0x00000000


	//----- nvinfo : EIATTR_FRAME_SIZE
	.align		4
.L_3:
        /*0018*/ 	.byte	0x04, 0x11
        /*001a*/ 	.short	(.L_5 - .L_4)
	.align		4
.L_4:
        /*001c*/ 	.word	index@($__internal_0_$__cuda_sm20_sqrt_rn_f32_slowpath)
        /*0020*/ 	.word	0x00000000


	//----- nvinfo : EIATTR_FRAME_SIZE
	.align		4
.L_5:
        /*0024*/ 	.byte	0x04, 0x11
        /*0026*/ 	.short	(.L_7 - .L_6)
	.align		4
.L_6:
        /*0028*/ 	.word	index@(_Z10precomputeiiPKfPf)
        /*002c*/ 	.word	0x00000000


	//----- nvinfo : EIATTR_REGCOUNT
	.align		4
.L_7:
        /*0030*/ 	.byte	0x04, 0x2f
        /*0032*/ 	.short	(.L_9 - .L_8)
	.align		4
.L_8:
        /*0034*/ 	.word	index@(_Z7computeiiPfS_)
        /*0038*/ 	.word	0x00000060


	//----- nvinfo : EIATTR_FRAME_SIZE
	.align		4
.L_9:
        /*003c*/ 	.byte	0x04, 0x11
        /*003e*/ 	.short	(.L_11 - .L_10)
	.align		4
.L_10:
        /*0040*/ 	.word	index@(_Z7computeiiPfS_)
        /*0044*/ 	.word	0x00000000


	//----- nvinfo : EIATTR_MIN_STACK_SIZE
	.align		4
.L_11:
        /*0048*/ 	.byte	0x04, 0x12
        /*004a*/ 	.short	(.L_13 - .L_12)
	.align		4
.L_12:
        /*004c*/ 	.word	index@(_Z7computeiiPfS_)
        /*0050*/ 	.word	0x00000000


	//----- nvinfo : EIATTR_MIN_STACK_SIZE
	.align		4
.L_13:
        /*0054*/ 	.byte	0x04, 0x12
        /*0056*/ 	.short	(.L_15 - .L_14)
	.align		4
.L_14:
        /*0058*/ 	.word	index@(_Z10precomputeiiPKfPf)
        /*005c*/ 	.word	0x00000000
.L_15:


//--------------------- .nv.compat                --------------------------
	.section	.nv.compat,"",@"SHT_CUDA_COMPAT_INFO"
	.align	4
        /*0000*/ 	.byte	0x02, 0x09, 0x00, 0x00, 0x02, 0x02, 0x01, 0x00, 0x02, 0x05, 0x05, 0x00, 0x03, 0x07, 0x01, 0x01
        /*0010*/ 	.byte	0x02, 0x03, 0x00, 0x00, 0x02, 0x06, 0x01, 0x00, 0x04, 0x0b, 0x08, 0x00, 0x01, 0x00, 0x00, 0x00
        /*0020*/ 	.byte	0x00, 0x00, 0x00, 0x00


//--------------------- .nv.info._Z7computeiiPfS_ --------------------------
	.section	.nv.info._Z7computeiiPfS_,"",@"SHT_CUDA_INFO"
	.sectionflags	@""
	.align	4


	//----- nvinfo : EIATTR_CUDA_API_VERSION
	.align		4
        /*0000*/ 	.byte	0x04, 0x37
        /*0002*/ 	.short	(.L_17 - .L_16)
.L_16:
        /*0004*/ 	.word	0x00000082


	//----- nvinfo : EIATTR_KPARAM_INFO
	.align		4
.L_17:
        /*0008*/ 	.byte	0x04, 0x17
        /*000a*/ 	.short	(.L_19 - .L_18)
.L_18:
        /*000c*/ 	.word	0x00000000
        /*0010*/ 	.short	0x0003
        /*0012*/ 	.short	0x0010
        /*0014*/ 	.byte	0x00, 0xf5, 0x21, 0x00


	//----- nvinfo : EIATTR_KPARAM_INFO
	.align		4
.L_19:
        /*0018*/ 	.byte	0x04, 0x17
        /*001a*/ 	.short	(.L_21 - .L_20)
.L_20:
        /*001c*/ 	.word	0x00000000
        /*0020*/ 	.short	0x0002
        /*0022*/ 	.short	0x0008
        /*0024*/ 	.byte	0x00, 0xf5, 0x21, 0x00


	//----- nvinfo : EIATTR_KPARAM_INFO
	.align		4
.L_21:
        /*0028*/ 	.byte	0x04, 0x17
        /*002a*/ 	.short	(.L_23 - .L_22)
.L_22:
        /*002c*/ 	.word	0x00000000
        /*0030*/ 	.short	0x0001
        /*0032*/ 	.short	0x0004
        /*0034*/ 	.byte	0x00, 0xf0, 0x11, 0x00


	//----- nvinfo : EIATTR_KPARAM_INFO
	.align		4
.L_23:
        /*0038*/ 	.byte	0x04, 0x17
        /*003a*/ 	.short	(.L_25 - .L_24)
.L_24:
        /*003c*/ 	.word	0x00000000
        /*0040*/ 	.short	0x0000
        /*0042*/ 	.short	0x0000
        /*0044*/ 	.byte	0x00, 0xf0, 0x11, 0x00


	//----- nvinfo : EIATTR_SPARSE_MMA_MASK
	.align		4
.L_25:
        /*0048*/ 	.byte	0x03, 0x50
        /*004a*/ 	.short	0x0000


	//----- nvinfo : EIATTR_MAXREG_COUNT
	.align		4
        /*004c*/ 	.byte	0x03, 0x1b
        /*004e*/ 	.short	0x00ff


	//----- nvinfo : EIATTR_MERCURY_ISA_VERSION
	.align		4
        /*0050*/ 	.byte	0x03, 0x5f
        /*0052*/ 	.short	0x0101


	//----- nvinfo : EIATTR_VRC_CTA_INIT_COUNT
	.align		4
        /*0054*/ 	.byte	0x02, 0x4a
	.zero		1
	.zero		1


	//----- nvinfo : EIATTR_EXIT_INSTR_OFFSETS
	.align		4
        /*0058*/ 	.byte	0x04, 0x1c
        /*005a*/ 	.short	(.L_27 - .L_26)


	//   ....[0]....
.L_26:
        /*005c*/ 	.word	0x000000d0


	//   ....[1]....
        /*0060*/ 	.word	0x00008e10


	//   ....[2]....
        /*0064*/ 	.word	0x00008e30


	//----- nvinfo : EIATTR_CBANK_PARAM_SIZE
	.align		4
.L_27:
        /*0068*/ 	.byte	0x03, 0x19
        /*006a*/ 	.short	0x0018


	//----- nvinfo : EIATTR_PARAM_CBANK
	.align		4
        /*006c*/ 	.byte	0x04, 0x0a
        /*006e*/ 	.short	(.L_29 - .L_28)
	.align		4
.L_28:
        /*0070*/ 	.word	index@(.nv.constant0._Z7computeiiPfS_)
        /*0074*/ 	.short	0x0380
        /*0076*/ 	.short	0x0018


	//----- nvinfo : EIATTR_SW_WAR
	.align		4
.L_29:
        /*0078*/ 	.byte	0x04, 0x36
        /*007a*/ 	.short	(.L_31 - .L_30)
.L_30:
        /*007c*/ 	.word	0x00000008
.L_31:


//--------------------- .nv.info._Z10precomputeiiPKfPf --------------------------
	.section	.nv.info._Z10precomputeiiPKfPf,"",@"SHT_CUDA_INFO"
	.sectionflags	@""
	.align	4


	//----- nvinfo : EIATTR_CUDA_API_VERSION
	.align		4
        /*0000*/ 	.byte	0x04, 0x37
        /*0002*/ 	.short	(.L_33 - .L_32)
.L_32:
        /*0004*/ 	.word	0x00000082


	//----- nvinfo : EIATTR_KPARAM_INFO
	.align		4
.L_33:
        /*0008*/ 	.byte	0x04, 0x17
        /*000a*/ 	.short	(.L_35 - .L_34)
.L_34:
        /*000c*/ 	.word	0x00000000
        /*0010*/ 	.short	0x0003
        /*0012*/ 	.short	0x0010
        /*0014*/ 	.byte	0x00, 0xf5, 0x21, 0x00


	//----- nvinfo : EIATTR_KPARAM_INFO
	.align		4
.L_35:
        /*0018*/ 	.byte	0x04, 0x17
        /*001a*/ 	.short	(.L_37 - .L_36)
.L_36:
        /*001c*/ 	.word	0x00000000
        /*0020*/ 	.short	0x0002
        /*0022*/ 	.short	0x0008
        /*0024*/ 	.byte	0x00, 0xf5, 0x21, 0x00


	//----- nvinfo : EIATTR_KPARAM_INFO
	.align		4
.L_37:
        /*0028*/ 	.byte	0x04, 0x17
        /*002a*/ 	.short	(.L_39 - .L_38)
.L_38:
        /*002c*/ 	.word	0x00000000
        /*0030*/ 	.short	0x0001
        /*0032*/ 	.short	0x0004
        /*0034*/ 	.byte	0x00, 0xf0, 0x11, 0x00


	//----- nvinfo : EIATTR_KPARAM_INFO
	.align		4
.L_39:
        /*0038*/ 	.byte	0x04, 0x17
        /*003a*/ 	.short	(.L_41 - .L_40)
.L_40:
        /*003c*/ 	.word	0x00000000
        /*0040*/ 	.short	0x0000
        /*0042*/ 	.short	0x0000
        /*0044*/ 	.byte	0x00, 0xf0, 0x11, 0x00


	//----- nvinfo : EIATTR_SPARSE_MMA_MASK
	.align		4
.L_41:
        /*0048*/ 	.byte	0x03, 0x50
        /*004a*/ 	.short	0x0000


	//----- nvinfo : EIATTR_MAXREG_COUNT
	.align		4
        /*004c*/ 	.byte	0x03, 0x1b
        /*004e*/ 	.short	0x00ff


	//----- nvinfo : EIATTR_MERCURY_ISA_VERSION
	.align		4
        /*0050*/ 	.byte	0x03, 0x5f
        /*0052*/ 	.short	0x0101


	//----- nvinfo : EIATTR_VRC_CTA_INIT_COUNT
	.align		4
        /*0054*/ 	.byte	0x02, 0x4a
	.zero		1
	.zero		1


	//----- nvinfo : EIATTR_EXIT_INSTR_OFFSETS
	.align		4
        /*0058*/ 	.byte	0x04, 0x1c
        /*005a*/ 	.short	(.L_43 - .L_42)


	//   ....[0]....
.L_42:
        /*005c*/ 	.word	0x00000070


	//   ....[1]....
        /*0060*/ 	.word	0x000013c0


	//   ....[2]....
        /*0064*/ 	.word	0x00002600


	//   ....[3]....
        /*0068*/ 	.word	0x00002ea0


	//   ....[4]....
        /*006c*/ 	.word	0x00003340


	//   ....[5]....
        /*0070*/ 	.word	0x000034d0


	//----- nvinfo : EIATTR_CRS_STACK_SIZE
	.align		4
.L_43:
        /*0074*/ 	.byte	0x04, 0x1e
        /*0076*/ 	.short	(.L_45 - .L_44)
.L_44:
        /*0078*/ 	.word	0x00000000


	//----- nvinfo : EIATTR_CBANK_PARAM_SIZE
	.align		4
.L_45:
        /*007c*/ 	.byte	0x03, 0x19
        /*007e*/ 	.short	0x0018


	//----- nvinfo : EIATTR_PARAM_CBANK
	.align		4
        /*0080*/ 	.byte	0x04, 0x0a
        /*0082*/ 	.short	(.L_47 - .L_46)
	.align		4
.L_46:
        /*0084*/ 	.word	index@(.nv.constant0._Z10precomputeiiPKfPf)
        /*0088*/ 	.short	0x0380
        /*008a*/ 	.short	0x0018


	//----- nvinfo : EIATTR_SW_WAR
	.align		4
.L_47:
        /*008c*/ 	.byte	0x04, 0x36
        /*008e*/ 	.short	(.L_49 - .L_48)
.L_48:
        /*0090*/ 	.word	0x00000008
.L_49:


//--------------------- .nv.callgraph             --------------------------
	.section	.nv.callgraph,"",@"SHT_CUDA_CALLGRAPH"
	.align	4
	.sectionentsize	8
	.align		4
        /*0000*/ 	.word	0x00000000
	.align		4
        /*0004*/ 	.word	0xffffffff
	.align		4
        /*0008*/ 	.word	0x00000000
	.align		4
        /*000c*/ 	.word	0xfffffffe
	.align		4
        /*0010*/ 	.word	0x00000000
	.align		4
        /*0014*/ 	.word	0xfffffffd
	.align		4
        /*0018*/ 	.word	0x00000000
	.align		4
        /*001c*/ 	.word	0xfffffffc


//--------------------- .text._Z7computeiiPfS_    --------------------------
	.section	.text._Z7computeiiPfS_,"ax",@progbits
	.align	128
        .global         _Z7computeiiPfS_
        .type           _Z7computeiiPfS_,@function
        .size           _Z7computeiiPfS_,(.L_x_99 - _Z7computeiiPfS_)
        .other          _Z7computeiiPfS_,@"STO_CUDA_ENTRY STV_DEFAULT"
_Z7computeiiPfS_:
.text._Z7computeiiPfS_:
[----:B------:R-:W-:Y:S01]  /*0000*/  LDC R1, c[0x0][0x37c] ;  /* 0x0000df00ff017b82 */ /* 0x000fe20000000800 */
[----:B------:R-:W0:Y:S07]  /*0010*/  S2R R3, SR_TID.X ;  /* 0x0000000000037919 */ /* 0x000e2e0000002100 */
[----:B------:R-:W0:Y:S01]  /*0020*/  LDC R86, c[0x0][0x360] ;  /* 0x0000d800ff567b82 */ /* 0x000e220000000800 */
[----:B------:R-:W1:Y:S01]  /*0030*/  LDCU UR6, c[0x0][0x380] ;  /* 0x00007000ff0677ac */ /* 0x000e620008000800 */
[----:B------:R-:W2:Y:S06]  /*0040*/  S2R R4, SR_TID.Y ;  /* 0x0000000000047919 */ /* 0x000eac0000002200 */
[----:B------:R-:W0:Y:S08]  /*0050*/  S2UR UR4, SR_CTAID.X ;  /* 0x00000000000479c3 */ /* 0x000e300000002500 */
[----:B------:R-:W2:Y:S01]  /*0060*/  S2UR UR5, SR_CTAID.Y ;  /* 0x00000000000579c3 */ /* 0x000ea20000002600 */
[----:B-1----:R-:W-:-:S07]  /*0070*/  MOV R5, UR6 ;  /* 0x0000000600057c02 */ /* 0x002fce0008000f00 */
[----:B------:R-:W2:Y:S01]  /*0080*/  LDC R87, c[0x0][0x364] ;  /* 0x0000d900ff577b82 */ /* 0x000ea20000000800 */
[----:B0-----:R-:W-:Y:S02]  /*0090*/  IMAD R86, R86, UR4, R3 ;  /* 0x0000000456567c24 */ /* 0x001fe4000f8e0203 */
[----:B--2---:R-:W-:-:S05]  /*00a0*/  IMAD R87, R87, UR5, R4 ;  /* 0x0000000557577c24 */ /* 0x004fca000f8e0204 */
[----:B------:R-:W-:-:S04]  /*00b0*/  ISETP.GT.AND P0, PT, R87, R86, PT ;  /* 0x000000565700720c */ /* 0x000fc80003f04270 */
[----:B------:R-:W-:-:S13]  /*00c0*/  ISETP.GE.OR P0, PT, R86, R5, P0 ;  /* 0x000000055600720c */ /* 0x000fda0000706670 */
[----:B------:R-:W-:Y:S05]  /*00d0*/  @P0 EXIT ;  /* 0x000000000000094d */ /* 0x000fea0003800000 */
[----:B------:R-:W0:Y:S01]  /*00e0*/  LDC R83, c[0x0][0x384] ;  /* 0x0000e100ff537b82 */ /* 0x000e220000000800 */
[----:B------:R-:W1:Y:S01]  /*00f0*/  LDCU.64 UR6, c[0x0][0x358] ;  /* 0x00006b00ff0677ac */ /* 0x000e620008000a00 */
[----:B------:R-:W-:Y:S01]  /*0100*/  HFMA2 R0, -RZ, RZ, 0, 0 ;  /* 0x00000000ff007431 */ /* 0x000fe200000001ff */
[----:B------:R-:W-:Y:S02]  /*0110*/  MOV R7, RZ ;  /* 0x000000ff00077202 */ /* 0x000fe40000000f00 */
[----:B------:R-:W-:Y:S02]  /*0120*/  CS2R R8, SRZ ;  /* 0x0000000000087805 */ /* 0x000fe4000001ff00 */
[----:B------:R-:W-:Y:S02]  /*0130*/  CS2R R10, SRZ ;  /* 0x00000000000a7805 */ /* 0x000fe4000001ff00 */
[----:B------:R-:W-:Y:S02]  /*0140*/  CS2R R12, SRZ ;  /* 0x00000000000c7805 */ /* 0x000fe4000001ff00 */
[----:B------:R-:W-:-:S02]  /*0150*/  CS2R R14, SRZ ;  /* 0x00000000000e7805 */ /* 0x000fc4000001ff00 */
[----:B------:R-:W-:Y:S02]  /*0160*/  CS2R R16, SRZ ;  /* 0x0000000000107805 */ /* 0x000fe4000001ff00 */
[----:B------:R-:W-:Y:S02]  /*0170*/  CS2R R18, SRZ ;  /* 0x0000000000127805 */ /* 0x000fe4000001ff00 */
        /* <DEDUP_REMOVED lines=14> */
[----:B0-----:R-:W-:Y:S02]  /*0260*/  ISETP.GE.AND P0, PT, R83, 0x1, PT ;  /* 0x000000015300780c */ /* 0x001fe40003f06270 */
        /* <DEDUP_REMOVED lines=10> */
[----:B------:R-:W-:Y:S01]  /*0310*/  CS2R R72, SRZ ;  /* 0x0000000000487805 */ /* 0x000fe2000001ff00 */
[----:B-1----:R-:W-:Y:S06]  /*0320*/  @!P0 BRA `(.L_x_0) ;  /* 0x0000007800848947 */ /* 0x002fec0003800000 */
[----:B------:R-:W0:Y:S01]  /*0330*/  LDC R0, c[0x0][0x360] ;  /* 0x0000d800ff007b82 */ /* 0x000e220000000800 */
[----:B------:R-:W-:Y:S02]  /*0340*/  SHF.L.U32 R87, R87, 0x3, RZ ;  /* 0x0000000357577819 */ /* 0x000fe400000006ff */
[----:B------:R-:W-:-:S03]  /*0350*/  SHF.L.U32 R86, R86, 0x3, RZ ;  /* 0x0000000356567819 */ /* 0x000fc600000006ff */
[-C--:B------:R-:W-:Y:S02]  /*0360*/  IMAD R74, R87, R83.reuse, RZ ;  /* 0x00000053574a7224 */ /* 0x080fe400078e02ff */
[----:B------:R-:W1:Y:S01]  /*0370*/  LDC R47, c[0x0][0x364] ;  /* 0x0000d900ff2f7b82 */ /* 0x000e620000000800 */
[-C--:B------:R-:W-:Y:S02]  /*0380*/  IMAD R75, R86, R83.reuse, RZ ;  /* 0x00000053564b7224 */ /* 0x080fe400078e02ff */
[----:B------:R-:W-:-:S05]  /*0390*/  IADD3 R76, PT, PT, R74, R83, RZ ;  /* 0x000000534a4c7210 */ /* 0x000fca0007ffe0ff */
[----:B------:R-:W2:Y:S08]  /*03a0*/  LDC R6, c[0x0][0x360] ;  /* 0x0000d800ff067b82 */ /* 0x000eb00000000800 */
[----:B------:R-:W3:Y:S01]  /*03b0*/  LDC R49, c[0x0][0x364] ;  /* 0x0000d900ff317b82 */ /* 0x000ee20000000800 */
[----:B0-----:R-:W-:-:S05]  /*03c0*/  IMAD R0, R0, UR4, R3 ;  /* 0x0000000400007c24 */ /* 0x001fca000f8e0203 */
[----:B------:R-:W-:Y:S01]  /*03d0*/  SHF.L.U32 R0, R0, 0x3, RZ ;  /* 0x0000000300007819 */ /* 0x000fe200000006ff */
[----:B-1----:R-:W-:-:S05]  /*03e0*/  IMAD R2, R47, UR5, R4 ;  /* 0x000000052f027c24 */ /* 0x002fca000f8e0204 */
[----:B------:R-:W-:Y:S02]  /*03f0*/  SHF.L.U32 R47, R2, 0x3, RZ ;  /* 0x00000003022f7819 */ /* 0x000fe400000006ff */
[----:B------:R-:W0:Y:S01]  /*0400*/  LDC R2, c[0x0][0x360] ;  /* 0x0000d800ff027b82 */ /* 0x000e220000000800 */
[----:B--2---:R-:W-:Y:S01]  /*0410*/  IMAD R6, R6, UR4, R3 ;  /* 0x0000000406067c24 */ /* 0x004fe2000f8e0203 */
[----:B------:R-:W-:-:S04]  /*0420*/  ISETP.GT.U32.AND P2, PT, R47, R0, PT ;  /* 0x000000002f00720c */ /* 0x000fc80003f44070 */
[----:B------:R-:W-:Y:S02]  /*0430*/  SHF.L.U32 R6, R6, 0x3, RZ ;  /* 0x0000000306067819 */ /* 0x000fe400000006ff */
[----:B------:R-:W-:Y:S01]  /*0440*/  ISETP.GE.OR P2, PT, R0, R5, P2 ;  /* 0x000000050000720c */ /* 0x000fe20001746670 */
[----:B---3--:R-:W-:Y:S01]  /*0450*/  IMAD R46, R49, UR5, R4 ;  /* 0x00000005312e7c24 */ /* 0x008fe2000f8e0204 */
[----:B------:R-:W1:Y:S04]  /*0460*/  LDC R77, c[0x0][0x364] ;  /* 0x0000d900ff4d7b82 */ /* 0x000e680000000800 */
[----:B------:R-:W-:-:S04]  /*0470*/  SHF.L.U32 R49, R46, 0x3, RZ ;  /* 0x000000032e317819 */ /* 0x000fc800000006ff */
[----:B------:R-:W-:-:S03]  /*0480*/  ISETP.GE.U32.AND P3, PT, R49, R6, PT ;  /* 0x000000063100720c */ /* 0x000fc60003f66070 */
[----:B------:R-:W2:Y:S01]  /*0490*/  @!P2 LDC.64 R48, c[0x0][0x388] ;  /* 0x0000e200ff30ab82 */ /* 0x000ea20000000a00 */
[----:B------:R-:W-:-:S13]  /*04a0*/  ISETP.GE.OR P3, PT, R6, R5, P3 ;  /* 0x000000050600720c */ /* 0x000fda0001f66670 */
[----:B------:R-:W3:Y:S01]  /*04b0*/  @!P3 LDC.64 R46, c[0x0][0x388] ;  /* 0x0000e200ff2ebb82 */ /* 0x000ee20000000a00 */
[----:B--2---:R-:W-:-:S04]  /*04c0*/  @!P2 IMAD.WIDE R78, R75, 0x4, R48 ;  /* 0x000000044b4ea825 */ /* 0x004fc800078e0230 */
[----:B------:R-:W-:Y:S01]  /*04d0*/  @!P2 IMAD.WIDE.U32 R48, R74, 0x4, R48 ;  /* 0x000000044a30a825 */ /* 0x000fe200078e0030 */
[----:B------:R-:W2:Y:S04]  /*04e0*/  @!P2 LDG.E R0, desc[UR6][R78.64] ;  /* 0x000000064e00a981 */ /* 0x000ea8000c1e1900 */
[----:B------:R4:W2:Y:S01]  /*04f0*/  @!P2 LDG.E R85, desc[UR6][R48.64] ;  /* 0x000000063055a981 */ /* 0x0008a2000c1e1900 */
[----:B---3--:R-:W-:-:S04]  /*0500*/  @!P3 IMAD.WIDE R80, R75, 0x4, R46 ;  /* 0x000000044b50b825 */ /* 0x008fc800078e022e */
[----:B------:R-:W-:Y:S02]  /*0510*/  @!P3 IMAD.WIDE.U32 R46, R76, 0x4, R46 ;  /* 0x000000044c2eb825 */ /* 0x000fe400078e002e */
[----:B------:R-:W3:Y:S04]  /*0520*/  @!P3 LDG.E R80, desc[UR6][R80.64] ;  /* 0x000000065050b981 */ /* 0x000ee8000c1e1900 */
[----:B------:R5:W3:Y:S01]  /*0530*/  @!P3 LDG.E R84, desc[UR6][R46.64] ;  /* 0x000000062e54b981 */ /* 0x000ae2000c1e1900 */
[----:B------:R-:W4:Y:S08]  /*0540*/  LDC R82, c[0x0][0x360] ;  /* 0x0000d800ff527b82 */ /* 0x000f300000000800 */
[----:B------:R-:W5:Y:S01]  /*0550*/  LDC R89, c[0x0][0x364] ;  /* 0x0000d900ff597b82 */ /* 0x000f620000000800 */
[----:B-1----:R-:W-:-:S02]  /*0560*/  IMAD R6, R77, UR5, R4 ;  /* 0x000000054d067c24 */ /* 0x002fc4000f8e0204 */
[----:B0-----:R-:W-:-:S03]  /*0570*/  IMAD R2, R2, UR4, R3 ;  /* 0x0000000402027c24 */ /* 0x001fc6000f8e0203 */
[----:B------:R-:W-:Y:S02]  /*0580*/  LEA R77, R6, 0x2, 0x3 ;  /* 0x00000002064d7811 */ /* 0x000fe400078e18ff */
[----:B------:R-:W-:Y:S01]  /*0590*/  SHF.L.U32 R2, R2, 0x3, RZ ;  /* 0x0000000302027819 */ /* 0x000fe200000006ff */
[----:B----4-:R-:W-:-:S03]  /*05a0*/  IMAD R6, R82, UR4, R3 ;  /* 0x0000000452067c24 */ /* 0x010fc6000f8e0203 */
[----:B------:R-:W-:Y:S01]  /*05b0*/  ISETP.GT.U32.AND P4, PT, R77, R2, PT ;  /* 0x000000024d00720c */ /* 0x000fe20003f84070 */
[----:B-----5:R-:W-:Y:S01]  /*05c0*/  IMAD R48, R89, UR5, R4 ;  /* 0x0000000559307c24 */ /* 0x020fe2000f8e0204 */
[----:B------:R-:W-:-:S04]  /*05d0*/  SHF.L.U32 R6, R6, 0x3, RZ ;  /* 0x0000000306067819 */ /* 0x000fc800000006ff */
[----:B------:R-:W-:Y:S02]  /*05e0*/  LEA R47, R48, 0x3, 0x3 ;  /* 0x00000003302f7811 */ /* 0x000fe400078e18ff */
[----:B------:R-:W-:Y:S02]  /*05f0*/  ISETP.GE.OR P4, PT, R2, R5, P4 ;  /* 0x000000050200720c */ /* 0x000fe40002786670 */
[----:B------:R-:W-:-:S04]  /*0600*/  ISETP.GT.U32.AND P5, PT, R47, R6, PT ;  /* 0x000000062f00720c */ /* 0x000fc80003fa4070 */
[----:B------:R-:W-:-:S07]  /*0610*/  ISETP.GE.OR P5, PT, R6, R5, P5 ;  /* 0x000000050600720c */ /* 0x000fce0002fa6670 */
[----:B------:R-:W0:Y:S08]  /*0620*/  @!P4 LDC.64 R90, c[0x0][0x388] ;  /* 0x0000e200ff5acb82 */ /* 0x000e300000000a00 */
[----:B------:R-:W1:Y:S01]  /*0630*/  @!P5 LDC.64 R46, c[0x0][0x388] ;  /* 0x0000e200ff2edb82 */ /* 0x000e620000000a00 */
[C---:B------:R-:W-:Y:S02]  /*0640*/  IADD3 R6, PT, PT, R87.reuse, 0x2, RZ ;  /* 0x0000000257067810 */ /* 0x040fe40007ffe0ff */
[----:B------:R-:W-:-:S03]  /*0650*/  IADD3 R78, PT, PT, R87, 0x3, RZ ;  /* 0x00000003574e7810 */ /* 0x000fc60007ffe0ff */
[-C--:B------:R-:W-:Y:S02]  /*0660*/  IMAD R77, R6, R83.reuse, RZ ;  /* 0x00000053064d7224 */ /* 0x080fe400078e02ff */
[----:B------:R-:W-:Y:S02]  /*0670*/  IMAD R78, R78, R83, RZ ;  /* 0x000000534e4e7224 */ /* 0x000fe400078e02ff */
[----:B0-----:R-:W-:-:S04]  /*0680*/  @!P4 IMAD.WIDE R48, R75, 0x4, R90 ;  /* 0x000000044b30c825 */ /* 0x001fc800078e025a */
[----:B------:R-:W-:Y:S02]  /*0690*/  @!P4 IMAD.WIDE.U32 R90, R77, 0x4, R90 ;  /* 0x000000044d5ac825 */ /* 0x000fe400078e005a */
[----:B------:R-:W4:Y:S02]  /*06a0*/  @!P4 LDG.E R48, desc[UR6][R48.64] ;  /* 0x000000063030c981 */ /* 0x000f24000c1e1900 */
[--C-:B-1----:R-:W-:Y:S02]  /*06b0*/  @!P5 IMAD.WIDE R88, R75, 0x4, R46.reuse ;  /* 0x000000044b58d825 */ /* 0x102fe400078e022e */
[----:B------:R0:W4:Y:S02]  /*06c0*/  @!P4 LDG.E R81, desc[UR6][R90.64] ;  /* 0x000000065a51c981 */ /* 0x000124000c1e1900 */
[----:B------:R-:W-:Y:S02]  /*06d0*/  @!P5 IMAD.WIDE.U32 R46, R78, 0x4, R46 ;  /* 0x000000044e2ed825 */ /* 0x000fe400078e002e */
[----:B------:R1:W5:Y:S04]  /*06e0*/  @!P5 LDG.E R2, desc[UR6][R88.64] ;  /* 0x000000065802d981 */ /* 0x000368000c1e1900 */
[----:B------:R1:W5:Y:S01]  /*06f0*/  @!P5 LDG.E R49, desc[UR6][R46.64] ;  /* 0x000000062e31d981 */ /* 0x000362000c1e1900 */
[----:B------:R-:W0:Y:S08]  /*0700*/  LDC R82, c[0x0][0x360] ;  /* 0x0000d800ff527b82 */ /* 0x000e300000000800 */
[----:B------:R-:W1:Y:S01]  /*0710*/  LDC R93, c[0x0][0x364] ;  /* 0x0000d900ff5d7b82 */ /* 0x000e620000000800 */
[----:B0-----:R-:W-:-:S02]  /*0720*/  IMAD R79, R82, UR4, R3 ;  /* 0x00000004524f7c24 */ /* 0x001fc4000f8e0203 */
[----:B-1----:R-:W-:-:S03]  /*0730*/  IMAD R92, R93, UR5, R4 ;  /* 0x000000055d5c7c24 */ /* 0x002fc6000f8e0204 */
[----:B------:R-:W-:Y:S02]  /*0740*/  SHF.L.U32 R82, R79, 0x3, RZ ;  /* 0x000000034f527819 */ /* 0x000fe400000006ff */
[----:B------:R-:W-:-:S04]  /*0750*/  LEA R79, R92, 0x4, 0x3 ;  /* 0x000000045c4f7811 */ /* 0x000fc800078e18ff */
[----:B------:R-:W-:-:S04]  /*0760*/  ISETP.GT.U32.AND P1, PT, R79, R82, PT ;  /* 0x000000524f00720c */ /* 0x000fc80003f24070 */
[----:B------:R-:W-:Y:S01]  /*0770*/  ISETP.GE.OR P1, PT, R82, R5, P1 ;  /* 0x000000055200720c */ /* 0x000fe20000f26670 */
[----:B------:R-:W0:-:S12]  /*0780*/  LDC R90, c[0x0][0x360] ;  /* 0x0000d800ff5a7b82 */ /* 0x000e180000000800 */
[----:B------:R-:W1:Y:S01]  /*0790*/  @!P1 LDC.64 R88, c[0x0][0x388] ;  /* 0x0000e200ff589b82 */ /* 0x000e620000000a00 */
[----:B------:R-:W-:-:S07]  /*07a0*/  IADD3 R82, PT, PT, R87, 0x4, RZ ;  /* 0x0000000457527810 */ /* 0x000fce0007ffe0ff */
[----:B------:R-:W2:Y:S01]  /*07b0*/  LDC R91, c[0x0][0x364] ;  /* 0x0000d900ff5b7b82 */ /* 0x000ea20000000800 */
[----:B------:R-:W-:Y:S02]  /*07c0*/  IMAD R79, R82, R83, RZ ;  /* 0x00000053524f7224 */ /* 0x000fe400078e02ff */
[----:B0-----:R-:W-:Y:S02]  /*07d0*/  IMAD R90, R90, UR4, R3 ;  /* 0x000000045a5a7c24 */ /* 0x001fe4000f8e0203 */
[----:B-1----:R-:W-:-:S04]  /*07e0*/  @!P1 IMAD.WIDE R46, R75, 0x4, R88 ;  /* 0x000000044b2e9825 */ /* 0x002fc800078e0258 */
[----:B------:R-:W-:Y:S01]  /*07f0*/  @!P1 IMAD.WIDE.U32 R88, R79, 0x4, R88 ;  /* 0x000000044f589825 */ /* 0x000fe200078e0058 */
[----:B------:R0:W5:Y:S05]  /*0800*/  @!P1 LDG.E R82, desc[UR6][R46.64] ;  /* 0x000000062e529981 */ /* 0x00016a000c1e1900 */
[----:B------:R1:W5:Y:S01]  /*0810*/  @!P1 LDG.E R88, desc[UR6][R88.64] ;  /* 0x0000000658589981 */ /* 0x000362000c1e1900 */
[----:B--2---:R-:W-:Y:S01]  /*0820*/  IMAD R91, R91, UR5, R4 ;  /* 0x000000055b5b7c24 */ /* 0x004fe2000f8e0204 */
[----:B------:R-:W-:-:S04]  /*0830*/  SHF.L.U32 R90, R90, 0x3, RZ ;  /* 0x000000035a5a7819 */ /* 0x000fc800000006ff */
[----:B------:R-:W-:-:S04]  /*0840*/  LEA R91, R91, 0x5, 0x3 ;  /* 0x000000055b5b7811 */ /* 0x000fc800078e18ff */
[----:B------:R-:W-:-:S04]  /*0850*/  ISETP.GT.U32.AND P0, PT, R91, R90, PT ;  /* 0x0000005a5b00720c */ /* 0x000fc80003f04070 */
[----:B------:R-:W-:-:S13]  /*0860*/  ISETP.GE.OR P0, PT, R90, R5, P0 ;  /* 0x000000055a00720c */ /* 0x000fda0000706670 */
[----:B------:R-:W0:Y:S02]  /*0870*/  @!P0 LDC.64 R90, c[0x0][0x388] ;  /* 0x0000e200ff5a8b82 */ /* 0x000e240000000a00 */
[----:B0-----:R-:W-:-:S04]  /*0880*/  @!P0 IMAD.WIDE R46, R75, 0x4, R90 ;  /* 0x000000044b2e8825 */ /* 0x001fc800078e025a */
[----:B------:R-:W-:Y:S02]  /*0890*/  @!P2 FFMA R73, R0, R85, RZ ;  /* 0x000000550049a223 */ /* 0x000fe400000000ff */
[----:B------:R0:W2:Y:S01]  /*08a0*/  @!P0 LDG.E R0, desc[UR6][R46.64] ;  /* 0x000000062e008981 */ /* 0x0000a2000c1e1900 */
[----:B---3--:R-:W-:Y:S01]  /*08b0*/  @!P3 FFMA R72, R80, R84, RZ ;  /* 0x000000545048b223 */ /* 0x008fe200000000ff */
[----:B------:R-:W-:-:S05]  /*08c0*/  IADD3 R84, PT, PT, R87, 0x5, RZ ;  /* 0x0000000557547810 */ /* 0x000fca0007ffe0ff */
[----:B------:R-:W-:-:S04]  /*08d0*/  IMAD R80, R84, R83, RZ ;  /* 0x0000005354507224 */ /* 0x000fc800078e02ff */
[----:B------:R-:W-:-:S06]  /*08e0*/  @!P0 IMAD.WIDE.U32 R90, R80, 0x4, R90 ;  /* 0x00000004505a8825 */ /* 0x000fcc00078e005a */
[----:B------:R3:W2:Y:S01]  /*08f0*/  @!P0 LDG.E R90, desc[UR6][R90.64] ;  /* 0x000000065a5a8981 */ /* 0x0006a2000c1e1900 */
[----:B------:R-:W0:Y:S08]  /*0900*/  LDC R92, c[0x0][0x360] ;  /* 0x0000d800ff5c7b82 */ /* 0x000e300000000800 */
[----:B-1----:R-:W1:Y:S01]  /*0910*/  LDC R89, c[0x0][0x364] ;  /* 0x0000d900ff597b82 */ /* 0x002e620000000800 */
[----:B0-----:R-:W-:-:S02]  /*0920*/  IMAD R85, R92, UR4, R3 ;  /* 0x000000045c557c24 */ /* 0x001fc4000f8e0203 */
[----:B-1----:R-:W-:-:S03]  /*0930*/  IMAD R89, R89, UR5, R4 ;  /* 0x0000000559597c24 */ /* 0x002fc6000f8e0204 */
[----:B------:R-:W-:Y:S02]  /*0940*/  SHF.L.U32 R92, R85, 0x3, RZ ;  /* 0x00000003555c7819 */ /* 0x000fe400000006ff */
[----:B------:R-:W-:-:S04]  /*0950*/  LEA R89, R89, 0x6, 0x3 ;  /* 0x0000000659597811 */ /* 0x000fc800078e18ff */
[----:B------:R-:W-:-:S04]  /*0960*/  ISETP.GT.U32.AND P2, PT, R89, R92, PT ;  /* 0x0000005c5900720c */ /* 0x000fc80003f44070 */
[----:B------:R-:W-:-:S13]  /*0970*/  ISETP.GE.OR P2, PT, R92, R5, P2 ;  /* 0x000000055c00720c */ /* 0x000fda0001746670 */
[----:B------:R-:W0:Y:S01]  /*0980*/  @!P2 LDC.64 R46, c[0x0][0x388] ;  /* 0x0000e200ff2eab82 */ /* 0x000e220000000a00 */
[----:B------:R-:W-:Y:S01]  /*0990*/  IADD3 R85, PT, PT, R87, 0x6, RZ ;  /* 0x0000000657557810 */ /* 0x000fe20007ffe0ff */
[----:B----4-:R-:W-:-:S04]  /*09a0*/  @!P4 FFMA R71, R48, R81, RZ ;  /* 0x000000513047c223 */ /* 0x010fc800000000ff */
[----:B------:R-:W-:Y:S02]  /*09b0*/  IMAD R81, R85, R83, RZ ;  /* 0x0000005355517224 */ /* 0x000fe400078e02ff */
[----:B-----5:R-:W-:Y:S01]  /*09c0*/  @!P5 FFMA R70, R2, R49, RZ ;  /* 0x000000310246d223 */ /* 0x020fe200000000ff */
[----:B0-----:R-:W-:-:S04]  /*09d0*/  @!P2 IMAD.WIDE R48, R75, 0x4, R46 ;  /* 0x000000044b30a825 */ /* 0x001fc800078e022e */
[----:B------:R-:W-:Y:S01]  /*09e0*/  @!P2 IMAD.WIDE.U32 R46, R81, 0x4, R46 ;  /* 0x00000004512ea825 */ /* 0x000fe200078e002e */
[----:B------:R-:W4:Y:S04]  /*09f0*/  @!P2 LDG.E R2, desc[UR6][R48.64] ;  /* 0x000000063002a981 */ /* 0x000f28000c1e1900 */
[----:B------:R0:W4:Y:S01]  /*0a00*/  @!P2 LDG.E R89, desc[UR6][R46.64] ;  /* 0x000000062e59a981 */ /* 0x000122000c1e1900 */
[----:B------:R-:W3:Y:S08]  /*0a10*/  LDC R92, c[0x0][0x360] ;  /* 0x0000d800ff5c7b82 */ /* 0x000ef00000000800 */
[----:B------:R-:W1:Y:S01]  /*0a20*/  LDC R93, c[0x0][0x364] ;  /* 0x0000d900ff5d7b82 */ /* 0x000e620000000800 */
[----:B---3--:R-:W-:-:S02]  /*0a30*/  IMAD R91, R92, UR4, R3 ;  /* 0x000000045c5b7c24 */ /* 0x008fc4000f8e0203 */
[----:B-1----:R-:W-:-:S03]  /*0a40*/  IMAD R93, R93, UR5, R4 ;  /* 0x000000055d5d7c24 */ /* 0x002fc6000f8e0204 */
[----:B------:R-:W-:Y:S02]  /*0a50*/  SHF.L.U32 R92, R91, 0x3, RZ ;  /* 0x000000035b5c7819 */ /* 0x000fe400000006ff */
[----:B------:R-:W-:-:S04]  /*0a60*/  LEA R93, R93, 0x7, 0x3 ;  /* 0x000000075d5d7811 */ /* 0x000fc800078e18ff */
[----:B------:R-:W-:-:S04]  /*0a70*/  ISETP.GT.U32.AND P3, PT, R93, R92, PT ;  /* 0x0000005c5d00720c */ /* 0x000fc80003f64070 */
[----:B------:R-:W-:Y:S02]  /*0a80*/  ISETP.GE.OR P3, PT, R92, R5, P3 ;  /* 0x000000055c00720c */ /* 0x000fe40001f66670 */
[----:B------:R-:W1:Y:S08]  /*0a90*/  LDC R92, c[0x0][0x360] ;  /* 0x0000d800ff5c7b82 */ /* 0x000e700000000800 */
[----:B------:R-:W3:Y:S08]  /*0aa0*/  LDC R93, c[0x0][0x364] ;  /* 0x0000d900ff5d7b82 */ /* 0x000ef00000000800 */
[----:B0-----:R-:W0:Y:S01]  /*0ab0*/  @!P3 LDC.64 R46, c[0x0][0x388] ;  /* 0x0000e200ff2ebb82 */ /* 0x001e220000000a00 */
[----:B------:R-:W-:Y:S01]  /*0ac0*/  IADD3 R87, PT, PT, R87, 0x7, RZ ;  /* 0x0000000757577810 */ /* 0x000fe20007ffe0ff */
[----:B-1----:R-:W-:-:S02]  /*0ad0*/  IMAD R92, R92, UR4, R3 ;  /* 0x000000045c5c7c24 */ /* 0x002fc4000f8e0203 */
[----:B------:R-:W-:Y:S02]  /*0ae0*/  @!P1 FFMA R69, R82, R88, RZ ;  /* 0x0000005852459223 */ /* 0x000fe400000000ff */
[----:B------:R-:W-:Y:S02]  /*0af0*/  IMAD R82, R87, R83, RZ ;  /* 0x0000005357527224 */ /* 0x000fe400078e02ff */
[----:B---3--:R-:W-:Y:S01]  /*0b00*/  IMAD R93, R93, UR5, R4 ;  /* 0x000000055d5d7c24 */ /* 0x008fe2000f8e0204 */
[----:B------:R-:W-:Y:S01]  /*0b10*/  LEA R92, R92, 0x1, 0x3 ;  /* 0x000000015c5c7811 */ /* 0x000fe200078e18ff */
[----:B0-----:R-:W-:-:S03]  /*0b20*/  @!P3 IMAD.WIDE R48, R75, 0x4, R46 ;  /* 0x000000044b30b825 */ /* 0x001fc600078e022e */
[----:B------:R-:W-:Y:S01]  /*0b30*/  SHF.L.U32 R93, R93, 0x3, RZ ;  /* 0x000000035d5d7819 */ /* 0x000fe200000006ff */
[----:B------:R-:W-:Y:S01]  /*0b40*/  @!P3 IMAD.WIDE.U32 R46, R82, 0x4, R46 ;  /* 0x00000004522eb825 */ /* 0x000fe200078e002e */
[----:B------:R0:W3:Y:S02]  /*0b50*/  @!P3 LDG.E R88, desc[UR6][R48.64] ;  /* 0x000000063058b981 */ /* 0x0000e4000c1e1900 */
[----:B------:R-:W-:Y:S02]  /*0b60*/  ISETP.GT.U32.AND P1, PT, R93, R92, PT ;  /* 0x0000005c5d00720c */ /* 0x000fe40003f24070 */
[----:B------:R1:W3:Y:S02]  /*0b70*/  @!P3 LDG.E R91, desc[UR6][R46.64] ;  /* 0x000000062e5bb981 */ /* 0x0002e4000c1e1900 */
[----:B------:R-:W-:-:S13]  /*0b80*/  ISETP.GE.OR P1, PT, R92, R5, P1 ;  /* 0x000000055c00720c */ /* 0x000fda0000f26670 */
[----:B0-----:R-:W1:Y:S02]  /*0b90*/  @!P1 LDC.64 R48, c[0x0][0x388] ;  /* 0x0000e200ff309b82 */ /* 0x001e640000000a00 */
[----:B-1----:R-:W-:-:S04]  /*0ba0*/  @!P1 IMAD.WIDE.U32 R46, R83, 0x4, R48 ;  /* 0x00000004532e9825 */ /* 0x002fc800078e0030 */
[----:B------:R-:W-:-:S04]  /*0bb0*/  @!P1 IMAD.WIDE.U32 R48, R74, 0x4, R48 ;  /* 0x000000044a309825 */ /* 0x000fc800078e0030 */
[----:B------:R-:W-:-:S04]  /*0bc0*/  @!P1 IMAD.WIDE R46, R75, 0x4, R46 ;  /* 0x000000044b2e9825 */ /* 0x000fc800078e022e */
[----:B--2---:R-:W-:Y:S02]  /*0bd0*/  @!P0 FFMA R68, R0, R90, RZ ;  /* 0x0000005a00448223 */ /* 0x004fe400000000ff */
[----:B------:R0:W2:Y:S04]  /*0be0*/  @!P1 LDG.E R0, desc[UR6][R48.64] ;  /* 0x0000000630009981 */ /* 0x0000a8000c1e1900 */
[----:B------:R1:W2:Y:S01]  /*0bf0*/  @!P1 LDG.E R90, desc[UR6][R46.64] ;  /* 0x000000062e5a9981 */ /* 0x0002a2000c1e1900 */
[----:B------:R-:W5:Y:S08]  /*0c00*/  LDC R92, c[0x0][0x360] ;  /* 0x0000d800ff5c7b82 */ /* 0x000f700000000800 */
[----:B------:R-:W0:Y:S01]  /*0c10*/  LDC R93, c[0x0][0x364] ;  /* 0x0000d900ff5d7b82 */ /* 0x000e220000000800 */
[----:B----4-:R-:W-:Y:S01]  /*0c20*/  @!P2 FFMA R67, R2, R89, RZ ;  /* 0x000000590243a223 */ /* 0x010fe200000000ff */
[----:B-----5:R-:W-:-:S02]  /*0c30*/  IMAD R2, R92, UR4, R3 ;  /* 0x000000045c027c24 */ /* 0x020fc4000f8e0203 */
[----:B0-----:R-:W-:-:S03]  /*0c40*/  IMAD R89, R93, UR5, R4 ;  /* 0x000000055d597c24 */ /* 0x001fc6000f8e0204 */
[----:B------:R-:W-:Y:S02]  /*0c50*/  SHF.L.U32 R2, R2, 0x3, RZ ;  /* 0x0000000302027819 */ /* 0x000fe400000006ff */
[----:B------:R-:W-:-:S04]  /*0c60*/  SHF.L.U32 R89, R89, 0x3, RZ ;  /* 0x0000000359597819 */ /* 0x000fc800000006ff */
[----:B------:R-:W-:Y:S02]  /*0c70*/  ISETP.GT.U32.AND P0, PT, R89, R2, PT ;  /* 0x000000025900720c */ /* 0x000fe40003f04070 */
[----:B------:R-:W-:-:S04]  /*0c80*/  IADD3 R2, PT, PT, R2, 0x1, RZ ;  /* 0x0000000102027810 */ /* 0x000fc80007ffe0ff */
[----:B------:R-:W-:Y:S01]  /*0c90*/  ISETP.GE.OR P0, PT, R2, R5, P0 ;  /* 0x000000050200720c */ /* 0x000fe20000706670 */
[----:B------:R-:W0:Y:S08]  /*0ca0*/  LDC R92, c[0x0][0x360] ;  /* 0x0000d800ff5c7b82 */ /* 0x000e300000000800 */
[----:B------:R-:W4:Y:S08]  /*0cb0*/  LDC R93, c[0x0][0x364] ;  /* 0x0000d900ff5d7b82 */ /* 0x000f300000000800 */
[----:B------:R-:W1:Y:S01]  /*0cc0*/  @!P0 LDC.64 R48, c[0x0][0x388] ;  /* 0x0000e200ff308b82 */ /* 0x000e620000000a00 */
[----:B0-----:R-:W-:-:S02]  /*0cd0*/  IMAD R92, R92, UR4, R3 ;  /* 0x000000045c5c7c24 */ /* 0x001fc4000f8e0203 */
[----:B----4-:R-:W-:-:S03]  /*0ce0*/  IMAD R93, R93, UR5, R4 ;  /* 0x000000055d5d7c24 */ /* 0x010fc6000f8e0204 */
[----:B------:R-:W-:Y:S01]  /*0cf0*/  LEA R92, R92, 0x1, 0x3 ;  /* 0x000000015c5c7811 */ /* 0x000fe200078e18ff */
[----:B-1----:R-:W-:Y:S01]  /*0d00*/  @!P0 IMAD.WIDE.U32 R46, R83, 0x4, R48 ;  /* 0x00000004532e8825 */ /* 0x002fe200078e0030 */
[----:B------:R-:W-:-:S03]  /*0d10*/  LEA R93, R93, 0x3, 0x3 ;  /* 0x000000035d5d7811 */ /* 0x000fc600078e18ff */
[----:B------:R-:W-:-:S04]  /*0d20*/  @!P0 IMAD.WIDE.U32 R48, R76, 0x4, R48 ;  /* 0x000000044c308825 */ /* 0x000fc800078e0030 */
[----:B------:R-:W-:Y:S01]  /*0d30*/  @!P0 IMAD.WIDE R46, R75, 0x4, R46 ;  /* 0x000000044b2e8825 */ /* 0x000fe200078e022e */
[----:B------:R0:W4:Y:S01]  /*0d40*/  @!P0 LDG.E R2, desc[UR6][R48.64] ;  /* 0x0000000630028981 */ /* 0x000122000c1e1900 */
[----:B------:R-:W-:-:S03]  /*0d50*/  ISETP.GT.U32.AND P2, PT, R93, R92, PT ;  /* 0x0000005c5d00720c */ /* 0x000fc60003f44070 */
[----:B------:R1:W4:Y:S01]  /*0d60*/  @!P0 LDG.E R89, desc[UR6][R46.64] ;  /* 0x000000062e598981 */ /* 0x000322000c1e1900 */
[----:B------:R-:W-:Y:S02]  /*0d70*/  ISETP.GE.OR P2, PT, R92, R5, P2 ;  /* 0x000000055c00720c */ /* 0x000fe40001746670 */
[----:B------:R-:W5:Y:S08]  /*0d80*/  LDC R92, c[0x0][0x360] ;  /* 0x0000d800ff5c7b82 */ /* 0x000f700000000800 */
[----:B------:R-:W1:Y:S08]  /*0d90*/  LDC R93, c[0x0][0x364] ;  /* 0x0000d900ff5d7b82 */ /* 0x000e700000000800 */
[----:B0-----:R-:W0:Y:S01]  /*0da0*/  @!P2 LDC.64 R48, c[0x0][0x388] ;  /* 0x0000e200ff30ab82 */ /* 0x001e220000000a00 */
[----:B-----5:R-:W-:-:S02]  /*0db0*/  IMAD R92, R92, UR4, R3 ;  /* 0x000000045c5c7c24 */ /* 0x020fc4000f8e0203 */
[----:B-1----:R-:W-:-:S03]  /*0dc0*/  IMAD R93, R93, UR5, R4 ;  /* 0x000000055d5d7c24 */ /* 0x002fc6000f8e0204 */
[----:B------:R-:W-:Y:S01]  /*0dd0*/  LEA R92, R92, 0x1, 0x3 ;  /* 0x000000015c5c7811 */ /* 0x000fe200078e18ff */
[----:B---3--:R-:W-:Y:S01]  /*0de0*/  @!P3 FFMA R66, R88, R91, RZ ;  /* 0x0000005b5842b223 */ /* 0x008fe200000000ff */
[----:B------:R-:W-:-:S04]  /*0df0*/  LEA R93, R93, 0x4, 0x3 ;  /* 0x000000045d5d7811 */ /* 0x000fc800078e18ff */
[----:B------:R-:W-:Y:S01]  /*0e00*/  ISETP.GT.U32.AND P3, PT, R93, R92, PT ;  /* 0x0000005c5d00720c */ /* 0x000fe20003f64070 */
[----:B0-----:R-:W-:-:S03]  /*0e10*/  @!P2 IMAD.WIDE.U32 R46, R83, 0x4, R48 ;  /* 0x00000004532ea825 */ /* 0x001fc600078e0030 */
[----:B------:R-:W-:Y:S01]  /*0e20*/  ISETP.GE.OR P3, PT, R92, R5, P3 ;  /* 0x000000055c00720c */ /* 0x000fe20001f66670 */
[----:B------:R-:W-:-:S04]  /*0e30*/  @!P2 IMAD.WIDE.U32 R48, R78, 0x4, R48 ;  /* 0x000000044e30a825 */ /* 0x000fc800078e0030 */
[----:B------:R-:W-:Y:S01]  /*0e40*/  @!P2 IMAD.WIDE R46, R75, 0x4, R46 ;  /* 0x000000044b2ea825 */ /* 0x000fe200078e022e */
[----:B------:R0:W3:Y:S04]  /*0e50*/  @!P2 LDG.E R88, desc[UR6][R48.64] ;  /* 0x000000063058a981 */ /* 0x0000e8000c1e1900 */
[----:B------:R1:W3:Y:S03]  /*0e60*/  @!P2 LDG.E R91, desc[UR6][R46.64] ;  /* 0x000000062e5ba981 */ /* 0x0002e6000c1e1900 */
        /* <DEDUP_REMOVED lines=9> */
[----:B-----5:R-:W-:-:S02]  /*0f00*/  IMAD R92, R92, UR4, R3 ;  /* 0x000000045c5c7c24 */ /* 0x020fc4000f8e0203 */
[----:B0-----:R-:W-:-:S03]  /*0f10*/  IMAD R93, R93, UR5, R4 ;  /* 0x000000055d5d7c24 */ /* 0x001fc6000f8e0204 */
[----:B------:R-:W-:Y:S02]  /*0f20*/  LEA R92, R92, 0x1, 0x3 ;  /* 0x000000015c5c7811 */ /* 0x000fe400078e18ff */
[----:B------:R-:W-:-:S04]  /*0f30*/  LEA R93, R93, 0x5, 0x3 ;  /* 0x000000055d5d7811 */ /* 0x000fc800078e18ff */
[----:B------:R-:W-:-:S04]  /*0f40*/  ISETP.GT.U32.AND P1, PT, R93, R92, PT ;  /* 0x0000005c5d00720c */ /* 0x000fc80003f24070 */
[----:B------:R-:W-:Y:S02]  /*0f50*/  ISETP.GE.OR P1, PT, R92, R5, P1 ;  /* 0x000000055c00720c */ /* 0x000fe40000f26670 */
[----:B------:R-:W0:Y:S08]  /*0f60*/  LDC R92, c[0x0][0x360] ;  /* 0x0000d800ff5c7b82 */ /* 0x000e300000000800 */
[----:B------:R-:W5:Y:S08]  /*0f70*/  LDC R93, c[0x0][0x364] ;  /* 0x0000d900ff5d7b82 */ /* 0x000f700000000800 */
[----:B------:R-:W1:Y:S01]  /*0f80*/  @!P1 LDC.64 R48, c[0x0][0x388] ;  /* 0x0000e200ff309b82 */ /* 0x000e620000000a00 */
[----:B0-----:R-:W-:-:S02]  /*0f90*/  IMAD R92, R92, UR4, R3 ;  /* 0x000000045c5c7c24 */ /* 0x001fc4000f8e0203 */
[----:B-----5:R-:W-:-:S03]  /*0fa0*/  IMAD R93, R93, UR5, R4 ;  /* 0x000000055d5d7c24 */ /* 0x020fc6000f8e0204 */
[----:B------:R-:W-:Y:S02]  /*0fb0*/  LEA R92, R92, 0x1, 0x3 ;  /* 0x000000015c5c7811 */ /* 0x000fe400078e18ff */
[----:B------:R-:W-:Y:S01]  /*0fc0*/  LEA R93, R93, 0x6, 0x3 ;  /* 0x000000065d5d7811 */ /* 0x000fe200078e18ff */
[----:B-1----:R-:W-:-:S04]  /*0fd0*/  @!P1 IMAD.WIDE.U32 R46, R83, 0x4, R48 ;  /* 0x00000004532e9825 */ /* 0x002fc800078e0030 */
[----:B------:R-:W-:-:S04]  /*0fe0*/  @!P1 IMAD.WIDE.U32 R48, R80, 0x4, R48 ;  /* 0x0000000450309825 */ /* 0x000fc800078e0030 */
[----:B------:R-:W-:-:S04]  /*0ff0*/  @!P1 IMAD.WIDE R46, R75, 0x4, R46 ;  /* 0x000000044b2e9825 */ /* 0x000fc800078e022e */
[----:B----4-:R-:W-:Y:S01]  /*1000*/  @!P0 FFMA R64, R2, R89, RZ ;  /* 0x0000005902408223 */ /* 0x010fe200000000ff */
[----:B------:R-:W-:Y:S01]  /*1010*/  ISETP.GT.U32.AND P0, PT, R93, R92, PT ;  /* 0x0000005c5d00720c */ /* 0x000fe20003f04070 */
[----:B------:R0:W4:Y:S03]  /*1020*/  @!P1 LDG.E R2, desc[UR6][R48.64] ;  /* 0x0000000630029981 */ /* 0x000126000c1e1900 */
[----:B------:R-:W-:Y:S01]  /*1030*/  ISETP.GE.OR P0, PT, R92, R5, P0 ;  /* 0x000000055c00720c */ /* 0x000fe20000706670 */
[----:B------:R1:W4:Y:S01]  /*1040*/  @!P1 LDG.E R89, desc[UR6][R46.64] ;  /* 0x000000062e599981 */ /* 0x000322000c1e1900 */
[----:B------:R-:W5:Y:S08]  /*1050*/  LDC R92, c[0x0][0x360] ;  /* 0x0000d800ff5c7b82 */ /* 0x000f700000000800 */
[----:B------:R-:W1:Y:S08]  /*1060*/  LDC R93, c[0x0][0x364] ;  /* 0x0000d900ff5d7b82 */ /* 0x000e700000000800 */
[----:B0-----:R-:W0:Y:S01]  /*1070*/  @!P0 LDC.64 R48, c[0x0][0x388] ;  /* 0x0000e200ff308b82 */ /* 0x001e220000000a00 */
[----:B-----5:R-:W-:-:S02]  /*1080*/  IMAD R92, R92, UR4, R3 ;  /* 0x000000045c5c7c24 */ /* 0x020fc4000f8e0203 */
[----:B-1----:R-:W-:-:S03]  /*1090*/  IMAD R93, R93, UR5, R4 ;  /* 0x000000055d5d7c24 */ /* 0x002fc6000f8e0204 */
[----:B------:R-:W-:Y:S02]  /*10a0*/  LEA R92, R92, 0x1, 0x3 ;  /* 0x000000015c5c7811 */ /* 0x000fe400078e18ff */
[----:B------:R-:W-:-:S04]  /*10b0*/  LEA R93, R93, 0x7, 0x3 ;  /* 0x000000075d5d7811 */ /* 0x000fc800078e18ff */
[----:B------:R-:W-:-:S04]  /*10c0*/  ISETP.GT.U32.AND P4, PT, R93, R92, PT ;  /* 0x0000005c5d00720c */ /* 0x000fc80003f84070 */
[----:B------:R-:W-:Y:S01]  /*10d0*/  ISETP.GE.OR P4, PT, R92, R5, P4 ;  /* 0x000000055c00720c */ /* 0x000fe20002786670 */
[----:B0-----:R-:W-:-:S04]  /*10e0*/  @!P0 IMAD.WIDE.U32 R46, R83, 0x4, R48 ;  /* 0x00000004532e8825 */ /* 0x001fc800078e0030 */
[----:B------:R-:W-:-:S04]  /*10f0*/  @!P0 IMAD.WIDE.U32 R48, R81, 0x4, R48 ;  /* 0x0000000451308825 */ /* 0x000fc800078e0030 */
[----:B---3--:R-:W-:Y:S02]  /*1100*/  @!P2 FFMA R62, R88, R91, RZ ;  /* 0x0000005b583ea223 */ /* 0x008fe400000000ff */
[----:B------:R0:W3:Y:S02]  /*1110*/  @!P0 LDG.E R88, desc[UR6][R48.64] ;  /* 0x0000000630588981 */ /* 0x0000e4000c1e1900 */
[----:B0-----:R-:W0:Y:S01]  /*1120*/  @!P4 LDC.64 R48, c[0x0][0x388] ;  /* 0x0000e200ff30cb82 */ /* 0x001e220000000a00 */
[----:B------:R-:W-:-:S05]  /*1130*/  @!P0 IMAD.WIDE R46, R75, 0x4, R46 ;  /* 0x000000044b2e8825 */ /* 0x000fca00078e022e */
[----:B------:R0:W3:Y:S02]  /*1140*/  @!P0 LDG.E R91, desc[UR6][R46.64] ;  /* 0x000000062e5b8981 */ /* 0x0000e4000c1e1900 */
[----:B0-----:R-:W-:-:S04]  /*1150*/  @!P4 IMAD.WIDE.U32 R46, R83, 0x4, R48 ;  /* 0x00000004532ec825 */ /* 0x001fc800078e0030 */
        /* <DEDUP_REMOVED lines=10> */
[----:B------:R-:W-:-:S04]  /*1200*/  SHF.L.U32 R93, R93, 0x3, RZ ;  /* 0x000000035d5d7819 */ /* 0x000fc800000006ff */
[----:B------:R-:W-:-:S04]  /*1210*/  ISETP.GT.U32.AND P2, PT, R93, R92, PT ;  /* 0x0000005c5d00720c */ /* 0x000fc80003f44070 */
[----:B------:R-:W-:Y:S02]  /*1220*/  ISETP.GE.OR P2, PT, R92, R5, P2 ;  /* 0x000000055c00720c */ /* 0x000fe40001746670 */
[----:B------:R-:W0:Y:S08]  /*1230*/  LDC R92, c[0x0][0x360] ;  /* 0x0000d800ff5c7b82 */ /* 0x000e300000000800 */
[----:B------:R-:W5:Y:S08]  /*1240*/  LDC R93, c[0x0][0x364] ;  /* 0x0000d900ff5d7b82 */ /* 0x000f700000000800 */
[----:B------:R-:W1:Y:S01]  /*1250*/  @!P2 LDC.64 R48, c[0x0][0x388] ;  /* 0x0000e200ff30ab82 */ /* 0x000e620000000a00 */
[----:B0-----:R-:W-:-:S02]  /*1260*/  IMAD R92, R92, UR4, R3 ;  /* 0x000000045c5c7c24 */ /* 0x001fc4000f8e0203 */
[----:B-----5:R-:W-:-:S03]  /*1270*/  IMAD R93, R93, UR5, R4 ;  /* 0x000000055d5d7c24 */ /* 0x020fc6000f8e0204 */
[----:B------:R-:W-:Y:S01]  /*1280*/  LEA R92, R92, 0x2, 0x3 ;  /* 0x000000025c5c7811 */ /* 0x000fe200078e18ff */
[----:B-1----:R-:W-:Y:S01]  /*1290*/  @!P2 IMAD.WIDE.U32 R46, R83, 0x8, R48 ;  /* 0x00000008532ea825 */ /* 0x002fe200078e0030 */
[----:B------:R-:W-:-:S03]  /*12a0*/  SHF.L.U32 R93, R93, 0x3, RZ ;  /* 0x000000035d5d7819 */ /* 0x000fc600000006ff */
[----:B------:R-:W-:-:S04]  /*12b0*/  @!P2 IMAD.WIDE.U32 R48, R74, 0x4, R48 ;  /* 0x000000044a30a825 */ /* 0x000fc800078e0030 */
[----:B------:R-:W-:-:S04]  /*12c0*/  @!P2 IMAD.WIDE R46, R75, 0x4, R46 ;  /* 0x000000044b2ea825 */ /* 0x000fc800078e022e */
[----:B----4-:R-:W-:Y:S01]  /*12d0*/  @!P1 FFMA R60, R2, R89, RZ ;  /* 0x00000059023c9223 */ /* 0x010fe200000000ff */
[----:B------:R-:W-:Y:S01]  /*12e0*/  ISETP.GE.U32.AND P1, PT, R93, R92, PT ;  /* 0x0000005c5d00720c */ /* 0x000fe20003f26070 */
[----:B------:R0:W4:Y:S04]  /*12f0*/  @!P2 LDG.E R2, desc[UR6][R48.64] ;  /* 0x000000063002a981 */ /* 0x000128000c1e1900 */
[----:B------:R1:W4:Y:S01]  /*1300*/  @!P2 LDG.E R89, desc[UR6][R46.64] ;  /* 0x000000062e59a981 */ /* 0x000322000c1e1900 */
[----:B------:R-:W-:Y:S02]  /*1310*/  ISETP.GE.OR P1, PT, R92, R5, P1 ;  /* 0x000000055c00720c */ /* 0x000fe40000f26670 */
[----:B------:R-:W5:Y:S08]  /*1320*/  LDC R92, c[0x0][0x360] ;  /* 0x0000d800ff5c7b82 */ /* 0x000f700000000800 */
[----:B------:R-:W5:Y:S08]  /*1330*/  LDC R93, c[0x0][0x364] ;  /* 0x0000d900ff5d7b82 */ /* 0x000f700000000800 */
[----:B0-----:R-:W1:Y:S02]  /*1340*/  @!P1 LDC.64 R48, c[0x0][0x388] ;  /* 0x0000e200ff309b82 */ /* 0x001e640000000a00 */
[----:B-1----:R-:W-:-:S04]  /*1350*/  @!P1 IMAD.WIDE.U32 R46, R83, 0x8, R48 ;  /* 0x00000008532e9825 */ /* 0x002fc800078e0030 */
[----:B------:R-:W-:-:S04]  /*1360*/  @!P1 IMAD.WIDE.U32 R48, R76, 0x4, R48 ;  /* 0x000000044c309825 */ /* 0x000fc800078e0030 */
[----:B------:R-:W-:-:S04]  /*1370*/  @!P1 IMAD.WIDE R46, R75, 0x4, R46 ;  /* 0x000000044b2e9825 */ /* 0x000fc800078e022e */
[----:B---3--:R-:W-:Y:S02]  /*1380*/  @!P0 FFMA R59, R88, R91, RZ ;  /* 0x0000005b583b8223 */ /* 0x008fe400000000ff */
[----:B------:R0:W3:Y:S04]  /*1390*/  @!P1 LDG.E R88, desc[UR6][R48.64] ;  /* 0x0000000630589981 */ /* 0x0000e8000c1e1900 */
[----:B------:R1:W3:Y:S01]  /*13a0*/  @!P1 LDG.E R91, desc[UR6][R46.64] ;  /* 0x000000062e5b9981 */ /* 0x0002e2000c1e1900 */
[----:B--2---:R-:W-:Y:S01]  /*13b0*/  @!P4 FFMA R58, R0, R90, RZ ;  /* 0x0000005a003ac223 */ /* 0x004fe200000000ff */
[----:B-----5:R-:W-:Y:S02]  /*13c0*/  IMAD R0, R92, UR4, R3 ;  /* 0x000000045c007c24 */ /* 0x020fe4000f8e0203 */
[----:B------:R-:W-:-:S03]  /*13d0*/  IMAD R90, R93, UR5, R4 ;  /* 0x000000055d5a7c24 */ /* 0x000fc6000f8e0204 */
[----:B------:R-:W-:Y:S02]  /*13e0*/  SHF.L.U32 R0, R0, 0x3, RZ ;  /* 0x0000000300007819 */ /* 0x000fe400000006ff */
[----:B------:R-:W-:-:S04]  /*13f0*/  SHF.L.U32 R93, R90, 0x3, RZ ;  /* 0x000000035a5d7819 */ /* 0x000fc800000006ff */
[----:B------:R-:W-:Y:S02]  /*1400*/  ISETP.GT.U32.AND P3, PT, R93, R0, PT ;  /* 0x000000005d00720c */ /* 0x000fe40003f64070 */
[----:B------:R-:W-:-:S04]  /*1410*/  IADD3 R0, PT, PT, R0, 0x2, RZ ;  /* 0x0000000200007810 */ /* 0x000fc80007ffe0ff */
[----:B------:R-:W-:-:S13]  /*1420*/  ISETP.GE.OR P3, PT, R0, R5, P3 ;  /* 0x000000050000720c */ /* 0x000fda0001f66670 */
[----:B0-----:R-:W1:Y:S02]  /*1430*/  @!P3 LDC.64 R48, c[0x0][0x388] ;  /* 0x0000e200ff30bb82 */ /* 0x001e640000000a00 */
[----:B-1----:R-:W-:-:S04]  /*1440*/  @!P3 IMAD.WIDE.U32 R46, R83, 0x8, R48 ;  /* 0x00000008532eb825 */ /* 0x002fc800078e0030 */
[----:B------:R-:W-:-:S04]  /*1450*/  @!P3 IMAD.WIDE.U32 R48, R77, 0x4, R48 ;  /* 0x000000044d30b825 */ /* 0x000fc800078e0030 */
[----:B------:R-:W-:Y:S01]  /*1460*/  @!P3 IMAD.WIDE R46, R75, 0x4, R46 ;  /* 0x000000044b2eb825 */ /* 0x000fe200078e022e */
        /* <DEDUP_REMOVED lines=17> */
[----:B----4-:R-:W-:-:S03]  /*1580*/  @!P2 FFMA R57, R2, R89, RZ ;  /* 0x000000590239a223 */ /* 0x010fc600000000ff */
[----:B------:R-:W-:Y:S01]  /*1590*/  ISETP.GT.U32.AND P2, PT, R93, R92, PT ;  /* 0x0000005c5d00720c */ /* 0x000fe20003f44070 */
[----:B-1----:R-:W-:-:S03]  /*15a0*/  @!P0 IMAD.WIDE.U32 R46, R83, 0x8, R48 ;  /* 0x00000008532e8825 */ /* 0x002fc600078e0030 */
[----:B------:R-:W-:Y:S01]  /*15b0*/  ISETP.GE.OR P2, PT, R92, R5, P2 ;  /* 0x000000055c00720c */ /* 0x000fe20001746670 */
[----:B------:R-:W-:-:S04]  /*15c0*/  @!P0 IMAD.WIDE.U32 R48, R78, 0x4, R48 ;  /* 0x000000044e308825 */ /* 0x000fc800078e0030 */
[----:B------:R-:W-:Y:S01]  /*15d0*/  @!P0 IMAD.WIDE R46, R75, 0x4, R46 ;  /* 0x000000044b2e8825 */ /* 0x000fe200078e022e */
[----:B------:R0:W4:Y:S04]  /*15e0*/  @!P0 LDG.E R2, desc[UR6][R48.64] ;  /* 0x0000000630028981 */ /* 0x000128000c1e1900 */
[----:B------:R1:W4:Y:S01]  /*15f0*/  @!P0 LDG.E R89, desc[UR6][R46.64] ;  /* 0x000000062e598981 */ /* 0x000322000c1e1900 */
[----:B------:R-:W5:Y:S08]  /*1600*/  LDC R92, c[0x0][0x360] ;  /* 0x0000d800ff5c7b82 */ /* 0x000f700000000800 */
[----:B0-----:R-:W1:Y:S08]  /*1610*/  @!P2 LDC.64 R48, c[0x0][0x388] ;  /* 0x0000e200ff30ab82 */ /* 0x001e700000000a00 */
[----:B------:R-:W0:Y:S01]  /*1620*/  LDC R93, c[0x0][0x364] ;  /* 0x0000d900ff5d7b82 */ /* 0x000e220000000800 */
[----:B-----5:R-:W-:-:S02]  /*1630*/  IMAD R92, R92, UR4, R3 ;  /* 0x000000045c5c7c24 */ /* 0x020fc4000f8e0203 */
[----:B-1----:R-:W-:-:S03]  /*1640*/  @!P2 IMAD.WIDE.U32 R46, R83, 0x8, R48 ;  /* 0x00000008532ea825 */ /* 0x002fc600078e0030 */
[----:B------:R-:W-:Y:S01]  /*1650*/  LEA R92, R92, 0x2, 0x3 ;  /* 0x000000025c5c7811 */ /* 0x000fe200078e18ff */
[----:B------:R-:W-:-:S04]  /*1660*/  @!P2 IMAD.WIDE.U32 R48, R79, 0x4, R48 ;  /* 0x000000044f30a825 */ /* 0x000fc800078e0030 */
[----:B0-----:R-:W-:Y:S02]  /*1670*/  IMAD R93, R93, UR5, R4 ;  /* 0x000000055d5d7c24 */ /* 0x001fe4000f8e0204 */
[----:B------:R-:W-:-:S03]  /*1680*/  @!P2 IMAD.WIDE R46, R75, 0x4, R46 ;  /* 0x000000044b2ea825 */ /* 0x000fc600078e022e */
[----:B------:R-:W-:Y:S01]  /*1690*/  LEA R93, R93, 0x5, 0x3 ;  /* 0x000000055d5d7811 */ /* 0x000fe200078e18ff */
[----:B---3--:R-:W-:-:S03]  /*16a0*/  @!P1 FFMA R56, R88, R91, RZ ;  /* 0x0000005b58389223 */ /* 0x008fc600000000ff */
[----:B------:R-:W-:Y:S01]  /*16b0*/  ISETP.GT.U32.AND P1, PT, R93, R92, PT ;  /* 0x0000005c5d00720c */ /* 0x000fe20003f24070 */
[----:B------:R0:W3:Y:S04]  /*16c0*/  @!P2 LDG.E R88, desc[UR6][R48.64] ;  /* 0x000000063058a981 */ /* 0x0000e8000c1e1900 */
[----:B------:R1:W3:Y:S01]  /*16d0*/  @!P2 LDG.E R91, desc[UR6][R46.64] ;  /* 0x000000062e5ba981 */ /* 0x0002e2000c1e1900 */
        /* <DEDUP_REMOVED lines=24> */
[----:B------:R-:W-:-:S04]  /*1860*/  ISETP.GT.U32.AND P0, PT, R93, R92, PT ;  /* 0x0000005c5d00720c */ /* 0x000fc80003f04070 */
[----:B------:R-:W-:Y:S02]  /*1870*/  ISETP.GE.OR P0, PT, R92, R5, P0 ;  /* 0x000000055c00720c */ /* 0x000fe40000706670 */
[----:B------:R-:W0:Y:S08]  /*1880*/  LDC R92, c[0x0][0x360] ;  /* 0x0000d800ff5c7b82 */ /* 0x000e300000000800 */
[----:B------:R-:W4:Y:S01]  /*1890*/  LDC R93, c[0x0][0x364] ;  /* 0x0000d900ff5d7b82 */ /* 0x000f220000000800 */
[----:B-1----:R-:W-:-:S04]  /*18a0*/  @!P3 IMAD.WIDE.U32 R46, R83, 0x8, R48 ;  /* 0x00000008532eb825 */ /* 0x002fc800078e0030 */
[----:B------:R-:W-:-:S05]  /*18b0*/  @!P3 IMAD.WIDE.U32 R48, R81, 0x4, R48 ;  /* 0x000000045130b825 */ /* 0x000fca00078e0030 */
[----:B------:R1:W5:Y:S02]  /*18c0*/  @!P3 LDG.E R2, desc[UR6][R48.64] ;  /* 0x000000063002b981 */ /* 0x000364000c1e1900 */
[----:B-1----:R-:W1:Y:S01]  /*18d0*/  @!P0 LDC.64 R48, c[0x0][0x388] ;  /* 0x0000e200ff308b82 */ /* 0x002e620000000a00 */
[----:B0-----:R-:W-:Y:S02]  /*18e0*/  IMAD R92, R92, UR4, R3 ;  /* 0x000000045c5c7c24 */ /* 0x001fe4000f8e0203 */
[----:B----4-:R-:W-:-:S03]  /*18f0*/  IMAD R93, R93, UR5, R4 ;  /* 0x000000055d5d7c24 */ /* 0x010fc6000f8e0204 */
[----:B------:R-:W-:Y:S02]  /*1900*/  LEA R92, R92, 0x3, 0x3 ;  /* 0x000000035c5c7811 */ /* 0x000fe400078e18ff */
[----:B------:R-:W-:Y:S01]  /*1910*/  SHF.L.U32 R93, R93, 0x3, RZ ;  /* 0x000000035d5d7819 */ /* 0x000fe200000006ff */
[----:B------:R-:W-:-:S05]  /*1920*/  @!P3 IMAD.WIDE R46, R75, 0x4, R46 ;  /* 0x000000044b2eb825 */ /* 0x000fca00078e022e */
[----:B------:R1:W5:Y:S01]  /*1930*/  @!P3 LDG.E R89, desc[UR6][R46.64] ;  /* 0x000000062e59b981 */ /* 0x000362000c1e1900 */
[----:B---3--:R-:W-:Y:S01]  /*1940*/  @!P2 FFMA R53, R88, R91, RZ ;  /* 0x0000005b5835a223 */ /* 0x008fe200000000ff */
[----:B------:R-:W-:-:S04]  /*1950*/  ISETP.GT.U32.AND P2, PT, R93, R92, PT ;  /* 0x0000005c5d00720c */ /* 0x000fc80003f44070 */
[----:B------:R-:W-:Y:S01]  /*1960*/  ISETP.GE.OR P2, PT, R92, R5, P2 ;  /* 0x000000055c00720c */ /* 0x000fe20001746670 */
[----:B-1----:R-:W-:-:S04]  /*1970*/  @!P0 IMAD.WIDE.U32 R46, R83, 0x8, R48 ;  /* 0x00000008532e8825 */ /* 0x002fc800078e0030 */
[----:B------:R-:W-:-:S05]  /*1980*/  @!P0 IMAD.WIDE.U32 R48, R82, 0x4, R48 ;  /* 0x0000000452308825 */ /* 0x000fca00078e0030 */
[----:B------:R0:W3:Y:S03]  /*1990*/  @!P0 LDG.E R88, desc[UR6][R48.64] ;  /* 0x0000000630588981 */ /* 0x0000e6000c1e1900 */
        /* <DEDUP_REMOVED lines=9> */
[----:B------:R-:W4:Y:S08]  /*1a30*/  LDC R92, c[0x0][0x360] ;  /* 0x0000d800ff5c7b82 */ /* 0x000f300000000800 */
[----:B------:R-:W0:Y:S01]  /*1a40*/  LDC R93, c[0x0][0x364] ;  /* 0x0000d900ff5d7b82 */ /* 0x000e220000000800 */
[----:B----4-:R-:W-:-:S02]  /*1a50*/  IMAD R92, R92, UR4, R3 ;  /* 0x000000045c5c7c24 */ /* 0x010fc4000f8e0203 */
[----:B0-----:R-:W-:-:S03]  /*1a60*/  IMAD R93, R93, UR5, R4 ;  /* 0x000000055d5d7c24 */ /* 0x001fc6000f8e0204 */
[----:B------:R-:W-:Y:S02]  /*1a70*/  LEA R92, R92, 0x3, 0x3 ;  /* 0x000000035c5c7811 */ /* 0x000fe400078e18ff */
[----:B------:R-:W-:-:S04]  /*1a80*/  SHF.L.U32 R93, R93, 0x3, RZ ;  /* 0x000000035d5d7819 */ /* 0x000fc800000006ff */
[----:B------:R-:W-:-:S04]  /*1a90*/  ISETP.GE.U32.AND P1, PT, R93, R92, PT ;  /* 0x0000005c5d00720c */ /* 0x000fc80003f26070 */
[----:B------:R-:W-:Y:S02]  /*1aa0*/  ISETP.GE.OR P1, PT, R92, R5, P1 ;  /* 0x000000055c00720c */ /* 0x000fe40000f26670 */
[----:B------:R-:W0:Y:S08]  /*1ab0*/  LDC R92, c[0x0][0x360] ;  /* 0x0000d800ff5c7b82 */ /* 0x000e300000000800 */
[----:B------:R-:W4:Y:S08]  /*1ac0*/  LDC R93, c[0x0][0x364] ;  /* 0x0000d900ff5d7b82 */ /* 0x000f300000000800 */
[----:B------:R-:W1:Y:S01]  /*1ad0*/  @!P1 LDC.64 R48, c[0x0][0x388] ;  /* 0x0000e200ff309b82 */ /* 0x000e620000000a00 */
[----:B0-----:R-:W-:-:S02]  /*1ae0*/  IMAD R92, R92, UR4, R3 ;  /* 0x000000045c5c7c24 */ /* 0x001fc4000f8e0203 */
[----:B----4-:R-:W-:-:S03]  /*1af0*/  IMAD R93, R93, UR5, R4 ;  /* 0x000000055d5d7c24 */ /* 0x010fc6000f8e0204 */
[----:B------:R-:W-:Y:S02]  /*1b00*/  LEA R92, R92, 0x3, 0x3 ;  /* 0x000000035c5c7811 */ /* 0x000fe400078e18ff */
[----:B------:R-:W-:Y:S01]  /*1b10*/  LEA R93, R93, 0x2, 0x3 ;  /* 0x000000025d5d7811 */ /* 0x000fe200078e18ff */
[----:B-1----:R-:W-:-:S04]  /*1b20*/  @!P1 IMAD.WIDE.U32 R46, R83, 0xc, R48 ;  /* 0x0000000c532e9825 */ /* 0x002fc800078e0030 */
[----:B------:R-:W-:-:S04]  /*1b30*/  @!P1 IMAD.WIDE.U32 R48, R76, 0x4, R48 ;  /* 0x000000044c309825 */ /* 0x000fc800078e0030 */
[----:B------:R-:W-:-:S04]  /*1b40*/  @!P1 IMAD.WIDE R46, R75, 0x4, R46 ;  /* 0x000000044b2e9825 */ /* 0x000fc800078e022e */
[----:B-----5:R-:W-:Y:S01]  /*1b50*/  @!P3 FFMA R51, R2, R89, RZ ;  /* 0x000000590233b223 */ /* 0x020fe200000000ff */
[----:B------:R-:W-:Y:S01]  /*1b60*/  ISETP.GT.U32.AND P3, PT, R93, R92, PT ;  /* 0x0000005c5d00720c */ /* 0x000fe20003f64070 */
[----:B------:R0:W4:Y:S03]  /*1b70*/  @!P1 LDG.E R2, desc[UR6][R48.64] ;  /* 0x0000000630029981 */ /* 0x000126000c1e1900 */
[----:B------:R-:W-:Y:S01]  /*1b80*/  ISETP.GE.OR P3, PT, R92, R5, P3 ;  /* 0x000000055c00720c */ /* 0x000fe20001f66670 */
[----:B------:R1:W4:Y:S01]  /*1b90*/  @!P1 LDG.E R89, desc[UR6][R46.64] ;  /* 0x000000062e599981 */ /* 0x000322000c1e1900 */
        /* <DEDUP_REMOVED lines=38> */
[----:B------:R-:W-:-:S03]  /*1e00*/  LEA R93, R93, 0x5, 0x3 ;  /* 0x000000055d5d7811 */ /* 0x000fc600078e18ff */
[----:B------:R-:W-:-:S04]  /*1e10*/  @!P0 IMAD.WIDE.U32 R48, R79, 0x4, R48 ;  /* 0x000000044f308825 */ /* 0x000fc800078e0030 */
[----:B------:R-:W-:-:S04]  /*1e20*/  @!P0 IMAD.WIDE R46, R75, 0x4, R46 ;  /* 0x000000044b2e8825 */ /* 0x000fc800078e022e */
[----:B----4-:R-:W-:Y:S01]  /*1e30*/  @!P1 FFMA R44, R2, R89, RZ ;  /* 0x00000059022c9223 */ /* 0x010fe200000000ff */
[----:B------:R-:W-:Y:S01]  /*1e40*/  ISETP.GT.U32.AND P1, PT, R93, R92, PT ;  /* 0x0000005c5d00720c */ /* 0x000fe20003f24070 */
[----:B------:R0:W4:Y:S04]  /*1e50*/  @!P0 LDG.E R2, desc[UR6][R48.64] ;  /* 0x0000000630028981 */ /* 0x000128000c1e1900 */
        /* <DEDUP_REMOVED lines=52> */
[----:B------:R-:W-:Y:S02]  /*21a0*/  LEA R92, R92, 0x4, 0x3 ;  /* 0x000000045c5c7811 */ /* 0x000fe400078e18ff */
[----:B------:R-:W-:-:S04]  /*21b0*/  SHF.L.U32 R93, R93, 0x3, RZ ;  /* 0x000000035d5d7819 */ /* 0x000fc800000006ff */
[----:B------:R-:W-:-:S04]  /*21c0*/  ISETP.GE.U32.AND P4, PT, R93, R92, PT ;  /* 0x0000005c5d00720c */ /* 0x000fc80003f86070 */
        /* <DEDUP_REMOVED lines=21> */
[----:B------:R-:W-:-:S13]  /*2320*/  ISETP.GE.OR P1, PT, R92, R5, P1 ;  /* 0x000000055c00720c */ /* 0x000fda0000f26670 */
[----:B------:R-:W1:Y:S02]  /*2330*/  @!P1 LDC.64 R48, c[0x0][0x388] ;  /* 0x0000e200ff309b82 */ /* 0x000e640000000a00 */
[----:B-1----:R-:W-:-:S04]  /*2340*/  @!P1 IMAD.WIDE.U32 R46, R83, 0x10, R48 ;  /* 0x00000010532e9825 */ /* 0x002fc800078e0030 */
[----:B------:R-:W-:-:S04]  /*2350*/  @!P1 IMAD.WIDE.U32 R48, R77, 0x4, R48 ;  /* 0x000000044d309825 */ /* 0x000fc800078e0030 */
[----:B------:R-:W-:-:S04]  /*2360*/  @!P1 IMAD.WIDE R46, R75, 0x4, R46 ;  /* 0x000000044b2e9825 */ /* 0x000fc800078e022e */
[----:B----4-:R-:W-:Y:S02]  /*2370*/  @!P2 FFMA R38, R2, R89, RZ ;  /* 0x000000590226a223 */ /* 0x010fe400000000ff */
[----:B------:R0:W4:Y:S04]  /*2380*/  @!P1 LDG.E R2, desc[UR6][R48.64] ;  /* 0x0000000630029981 */ /* 0x000128000c1e1900 */
[----:B------:R1:W4:Y:S01]  /*2390*/  @!P1 LDG.E R89, desc[UR6][R46.64] ;  /* 0x000000062e599981 */ /* 0x000322000c1e1900 */
        /* <DEDUP_REMOVED lines=11> */
[----:B---3--:R-:W-:Y:S01]  /*2450*/  @!P0 FFMA R37, R88, R91, RZ ;  /* 0x0000005b58258223 */ /* 0x008fe200000000ff */
[----:B-1----:R-:W-:-:S04]  /*2460*/  @!P2 IMAD.WIDE.U32 R46, R83, 0x10, R48 ;  /* 0x00000010532ea825 */ /* 0x002fc800078e0030 */
[----:B------:R-:W-:-:S04]  /*2470*/  @!P2 IMAD.WIDE.U32 R48, R78, 0x4, R48 ;  /* 0x000000044e30a825 */ /* 0x000fc800078e0030 */
[----:B------:R-:W-:Y:S01]  /*2480*/  @!P2 IMAD.WIDE R46, R75, 0x4, R46 ;  /* 0x000000044b2ea825 */ /* 0x000fe200078e022e */
[----:B------:R1:W3:Y:S04]  /*2490*/  @!P2 LDG.E R88, desc[UR6][R48.64] ;  /* 0x000000063058a981 */ /* 0x0002e8000c1e1900 */
[----:B------:R1:W3:Y:S01]  /*24a0*/  @!P2 LDG.E R91, desc[UR6][R46.64] ;  /* 0x000000062e5ba981 */ /* 0x0002e2000c1e1900 */
[----:B--2---:R-:W-:Y:S01]  /*24b0*/  @!P4 FFMA R36, R0, R90, RZ ;  /* 0x0000005a0024c223 */ /* 0x004fe200000000ff */
[----:B0-----:R-:W-:Y:S02]  /*24c0*/  IMAD R0, R92, UR4, R3 ;  /* 0x000000045c007c24 */ /* 0x001fe4000f8e0203 */
[----:B-----5:R-:W-:-:S03]  /*24d0*/  IMAD R90, R93, UR5, R4 ;  /* 0x000000055d5a7c24 */ /* 0x020fc6000f8e0204 */
[----:B------:R-:W-:Y:S02]  /*24e0*/  SHF.L.U32 R0, R0, 0x3, RZ ;  /* 0x0000000300007819 */ /* 0x000fe400000006ff */
[----:B------:R-:W-:-:S04]  /*24f0*/  SHF.L.U32 R93, R90, 0x3, RZ ;  /* 0x000000035a5d7819 */ /* 0x000fc800000006ff */
[----:B------:R-:W-:Y:S02]  /*2500*/  ISETP.GT.U32.AND P3, PT, R93, R0, PT ;  /* 0x000000005d00720c */ /* 0x000fe40003f64070 */
[----:B------:R-:W-:-:S04]  /*2510*/  IADD3 R0, PT, PT, R0, 0x4, RZ ;  /* 0x0000000400007810 */ /* 0x000fc80007ffe0ff */
[----:B------:R-:W-:-:S13]  /*2520*/  ISETP.GE.OR P3, PT, R0, R5, P3 ;  /* 0x000000050000720c */ /* 0x000fda0001f66670 */
[----:B-1----:R-:W0:Y:S02]  /*2530*/  @!P3 LDC.64 R48, c[0x0][0x388] ;  /* 0x0000e200ff30bb82 */ /* 0x002e240000000a00 */
[----:B0-----:R-:W-:-:S04]  /*2540*/  @!P3 IMAD.WIDE.U32 R46, R83, 0x10, R48 ;  /* 0x00000010532eb825 */ /* 0x001fc800078e0030 */
        /* <DEDUP_REMOVED lines=12> */
[----:B------:R-:W1:Y:S01]  /*2610*/  @!P0 LDC.64 R48, c[0x0][0x388] ;  /* 0x0000e200ff308b82 */ /* 0x000e620000000a00 */
[----:B----4-:R-:W-:Y:S01]  /*2620*/  @!P1 FFMA R35, R2, R89, RZ ;  /* 0x0000005902239223 */ /* 0x010fe200000000ff */
[----:B-1----:R-:W-:-:S04]  /*2630*/  @!P0 IMAD.WIDE.U32 R46, R83, 0x10, R48 ;  /* 0x00000010532e8825 */ /* 0x002fc800078e0030 */
[----:B------:R-:W-:-:S04]  /*2640*/  @!P0 IMAD.WIDE.U32 R48, R80, 0x4, R48 ;  /* 0x0000000450308825 */ /* 0x000fc800078e0030 */
[----:B------:R-:W-:Y:S01]  /*2650*/  @!P0 IMAD.WIDE R46, R75, 0x4, R46 ;  /* 0x000000044b2e8825 */ /* 0x000fe200078e022e */
        /* <DEDUP_REMOVED lines=16> */
[----:B---3--:R-:W-:Y:S01]  /*2760*/  @!P2 FFMA R34, R88, R91, RZ ;  /* 0x0000005b5822a223 */ /* 0x008fe200000000ff */
[----:B------:R-:W-:-:S04]  /*2770*/  LEA R93, R93, 0x7, 0x3 ;  /* 0x000000075d5d7811 */ /* 0x000fc800078e18ff */
[----:B------:R-:W-:Y:S01]  /*2780*/  ISETP.GT.U32.AND P2, PT, R93, R92, PT ;  /* 0x0000005c5d00720c */ /* 0x000fe20003f44070 */
[----:B-1----:R-:W-:-:S03]  /*2790*/  @!P1 IMAD.WIDE.U32 R46, R83, 0x10, R48 ;  /* 0x00000010532e9825 */ /* 0x002fc600078e0030 */
        /* <DEDUP_REMOVED lines=32> */
[----:B------:R-:W-:-:S04]  /*29a0*/  SHF.L.U32 R93, R93, 0x3, RZ ;  /* 0x000000035d5d7819 */ /* 0x000fc800000006ff */
[----:B------:R-:W-:-:S04]  /*29b0*/  ISETP.GE.U32.AND P0, PT, R93, R92, PT ;  /* 0x0000005c5d00720c */ /* 0x000fc80003f06070 */
[----:B------:R-:W-:Y:S02]  /*29c0*/  ISETP.GE.OR P0, PT, R92, R5, P0 ;  /* 0x000000055c00720c */ /* 0x000fe40000706670 */
[----:B------:R-:W0:Y:S08]  /*29d0*/  LDC R92, c[0x0][0x360] ;  /* 0x0000d800ff5c7b82 */ /* 0x000e300000000800 */
[----:B------:R-:W5:Y:S08]  /*29e0*/  LDC R93, c[0x0][0x364] ;  /* 0x0000d900ff5d7b82 */ /* 0x000f700000000800 */
[----:B------:R-:W1:Y:S01]  /*29f0*/  @!P0 LDC.64 R48, c[0x0][0x388] ;  /* 0x0000e200ff308b82 */ /* 0x000e620000000a00 */
[----:B0-----:R-:W-:-:S02]  /*2a00*/  IMAD R92, R92, UR4, R3 ;  /* 0x000000045c5c7c24 */ /* 0x001fc4000f8e0203 */
[----:B-----5:R-:W-:-:S03]  /*2a10*/  IMAD R93, R93, UR5, R4 ;  /* 0x000000055d5d7c24 */ /* 0x020fc6000f8e0204 */
[----:B------:R-:W-:Y:S02]  /*2a20*/  LEA R92, R92, 0x5, 0x3 ;  /* 0x000000055c5c7811 */ /* 0x000fe400078e18ff */
[----:B------:R-:W-:-:S04]  /*2a30*/  LEA R93, R93, 0x2, 0x3 ;  /* 0x000000025d5d7811 */ /* 0x000fc800078e18ff */
[----:B------:R-:W-:-:S04]  /*2a40*/  ISETP.GT.U32.AND P4, PT, R93, R92, PT ;  /* 0x0000005c5d00720c */ /* 0x000fc80003f84070 */
[----:B------:R-:W-:Y:S01]  /*2a50*/  ISETP.GE.OR P4, PT, R92, R5, P4 ;  /* 0x000000055c00720c */ /* 0x000fe20002786670 */
[----:B-1----:R-:W-:-:S04]  /*2a60*/  @!P0 IMAD.WIDE.U32 R46, R83, 0x14, R48 ;  /* 0x00000014532e8825 */ /* 0x002fc800078e0030 */
[----:B------:R-:W-:-:S04]  /*2a70*/  @!P0 IMAD.WIDE.U32 R48, R76, 0x4, R48 ;  /* 0x000000044c308825 */ /* 0x000fc800078e0030 */
[----:B---3--:R-:W-:Y:S02]  /*2a80*/  @!P1 FFMA R31, R88, R91, RZ ;  /* 0x0000005b581f9223 */ /* 0x008fe400000000ff */
[----:B------:R0:W3:Y:S01]  /*2a90*/  @!P0 LDG.E R88, desc[UR6][R48.64] ;  /* 0x0000000630588981 */ /* 0x0000e2000c1e1900 */
[----:B------:R-:W-:-:S05]  /*2aa0*/  @!P0 IMAD.WIDE R46, R75, 0x4, R46 ;  /* 0x000000044b2e8825 */ /* 0x000fca00078e022e */
[----:B------:R1:W3:Y:S01]  /*2ab0*/  @!P0 LDG.E R91, desc[UR6][R46.64] ;  /* 0x000000062e5b8981 */ /* 0x0002e2000c1e1900 */
        /* <DEDUP_REMOVED lines=30> */
[----:B------:R-:W0:Y:S11]  /*2ca0*/  LDC R92, c[0x0][0x360] ;  /* 0x0000d800ff5c7b82 */ /* 0x000e360000000800 */
[----:B------:R-:W1:Y:S01]  /*2cb0*/  @!P2 LDC.64 R48, c[0x0][0x388] ;  /* 0x0000e200ff30ab82 */ /* 0x000e620000000a00 */
[----:B---3--:R-:W-:-:S07]  /*2cc0*/  @!P0 FFMA R28, R88, R91, RZ ;  /* 0x0000005b581c8223 */ /* 0x008fce00000000ff */
[----:B------:R-:W3:Y:S01]  /*2cd0*/  LDC R91, c[0x0][0x364] ;  /* 0x0000d900ff5b7b82 */ /* 0x000ee20000000800 */
[----:B-1----:R-:W-:-:S04]  /*2ce0*/  @!P2 IMAD.WIDE.U32 R46, R83, 0x14, R48 ;  /* 0x00000014532ea825 */ /* 0x002fc800078e0030 */
[----:B------:R-:W-:-:S04]  /*2cf0*/  @!P2 IMAD.WIDE.U32 R48, R79, 0x4, R48 ;  /* 0x000000044f30a825 */ /* 0x000fc800078e0030 */
[----:B------:R-:W-:Y:S02]  /*2d00*/  @!P2 IMAD.WIDE R46, R75, 0x4, R46 ;  /* 0x000000044b2ea825 */ /* 0x000fe400078e022e */
[----:B------:R-:W5:Y:S04]  /*2d10*/  @!P2 LDG.E R49, desc[UR6][R48.64] ;  /* 0x000000063031a981 */ /* 0x000f68000c1e1900 */
[----:B------:R1:W5:Y:S01]  /*2d20*/  @!P2 LDG.E R88, desc[UR6][R46.64] ;  /* 0x000000062e58a981 */ /* 0x000362000c1e1900 */
[----:B--2---:R-:W-:Y:S01]  /*2d30*/  @!P4 FFMA R27, R0, R90, RZ ;  /* 0x0000005a001bc223 */ /* 0x004fe200000000ff */
[----:B0-----:R-:W-:Y:S02]  /*2d40*/  IMAD R0, R92, UR4, R3 ;  /* 0x000000045c007c24 */ /* 0x001fe4000f8e0203 */
[----:B---3--:R-:W-:-:S03]  /*2d50*/  IMAD R90, R91, UR5, R4 ;  /* 0x000000055b5a7c24 */ /* 0x008fc6000f8e0204 */
[----:B------:R-:W-:Y:S02]  /*2d60*/  SHF.L.U32 R0, R0, 0x3, RZ ;  /* 0x0000000300007819 */ /* 0x000fe400000006ff */
[----:B------:R-:W-:-:S04]  /*2d70*/  SHF.L.U32 R91, R90, 0x3, RZ ;  /* 0x000000035a5b7819 */ /* 0x000fc800000006ff */
[----:B------:R-:W-:Y:S02]  /*2d80*/  ISETP.GT.U32.AND P3, PT, R91, R0, PT ;  /* 0x000000005b00720c */ /* 0x000fe40003f64070 */
[----:B------:R-:W-:-:S04]  /*2d90*/  IADD3 R0, PT, PT, R0, 0x5, RZ ;  /* 0x0000000500007810 */ /* 0x000fc80007ffe0ff */
[----:B------:R-:W-:-:S13]  /*2da0*/  ISETP.GE.OR P3, PT, R0, R5, P3 ;  /* 0x000000050000720c */ /* 0x000fda0001f66670 */
[----:B------:R-:W1:Y:S08]  /*2db0*/  @!P3 LDC.64 R90, c[0x0][0x388] ;  /* 0x0000e200ff5abb82 */ /* 0x000e700000000a00 */
[----:B------:R-:W0:Y:S01]  /*2dc0*/  LDC R92, c[0x0][0x360] ;  /* 0x0000d800ff5c7b82 */ /* 0x000e220000000800 */
[----:B-1----:R-:W-:-:S04]  /*2dd0*/  @!P3 IMAD.WIDE.U32 R46, R83, 0x14, R90 ;  /* 0x00000014532eb825 */ /* 0x002fc800078e005a */
[----:B------:R-:W-:-:S04]  /*2de0*/  @!P3 IMAD.WIDE.U32 R90, R80, 0x4, R90 ;  /* 0x00000004505ab825 */ /* 0x000fc800078e005a */
[----:B------:R-:W-:Y:S01]  /*2df0*/  @!P3 IMAD.WIDE R46, R75, 0x4, R46 ;  /* 0x000000044b2eb825 */ /* 0x000fe200078e022e */
[----:B------:R-:W2:Y:S01]  /*2e00*/  @!P3 LDG.E R0, desc[UR6][R90.64] ;  /* 0x000000065a00b981 */ /* 0x000ea2000c1e1900 */
[----:B------:R-:W1:Y:S03]  /*2e10*/  LDC R93, c[0x0][0x364] ;  /* 0x0000d900ff5d7b82 */ /* 0x000e660000000800 */
[----:B------:R3:W2:Y:S01]  /*2e20*/  @!P3 LDG.E R48, desc[UR6][R46.64] ;  /* 0x000000062e30b981 */ /* 0x0006a2000c1e1900 */
[----:B0-----:R-:W-:-:S05]  /*2e30*/  IMAD R92, R92, UR4, R3 ;  /* 0x000000045c5c7c24 */ /* 0x001fca000f8e0203 */
[----:B------:R-:W-:Y:S01]  /*2e40*/  LEA R92, R92, 0x5, 0x3 ;  /* 0x000000055c5c7811 */ /* 0x000fe200078e18ff */
[----:B-1----:R-:W-:-:S05]  /*2e50*/  IMAD R93, R93, UR5, R4 ;  /* 0x000000055d5d7c24 */ /* 0x002fca000f8e0204 */
[----:B------:R-:W-:-:S04]  /*2e60*/  LEA R93, R93, 0x6, 0x3 ;  /* 0x000000065d5d7811 */ /* 0x000fc800078e18ff */
[----:B------:R-:W-:-:S04]  /*2e70*/  ISETP.GT.U32.AND P0, PT, R93, R92, PT ;  /* 0x0000005c5d00720c */ /* 0x000fc80003f04070 */
[----:B------:R-:W-:-:S13]  /*2e80*/  ISETP.GE.OR P0, PT, R92, R5, P0 ;  /* 0x000000055c00720c */ /* 0x000fda0000706670 */
[----:B---3--:R-:W0:Y:S01]  /*2e90*/  @!P0 LDC.64 R46, c[0x0][0x388] ;  /* 0x0000e200ff2e8b82 */ /* 0x008e220000000a00 */
[----:B----4-:R-:W-:Y:S01]  /*2ea0*/  @!P1 FFMA R26, R2, R89, RZ ;  /* 0x00000059021a9223 */ /* 0x010fe200000000ff */
[----:B0-----:R-:W-:-:S04]  /*2eb0*/  @!P0 IMAD.WIDE.U32 R92, R83, 0x14, R46 ;  /* 0x00000014535c8825 */ /* 0x001fc800078e002e */
[----:B------:R-:W-:-:S04]  /*2ec0*/  @!P0 IMAD.WIDE.U32 R46, R81, 0x4, R46 ;  /* 0x00000004512e8825 */ /* 0x000fc800078e002e */
[----:B------:R-:W-:Y:S01]  /*2ed0*/  @!P0 IMAD.WIDE R92, R75, 0x4, R92 ;  /* 0x000000044b5c8825 */ /* 0x000fe200078e025c */
[----:B------:R0:W3:Y:S05]  /*2ee0*/  @!P0 LDG.E R2, desc[UR6][R46.64] ;  /* 0x000000062e028981 */ /* 0x0000ea000c1e1900 */
[----:B------:R-:W3:Y:S01]  /*2ef0*/  @!P0 LDG.E R92, desc[UR6][R92.64] ;  /* 0x000000065c5c8981 */ /* 0x000ee2000c1e1900 */
[----:B------:R-:W1:Y:S08]  /*2f00*/  LDC R90, c[0x0][0x360] ;  /* 0x0000d800ff5a7b82 */ /* 0x000e700000000800 */
[----:B------:R-:W4:Y:S01]  /*2f10*/  LDC R91, c[0x0][0x364] ;  /* 0x0000d900ff5b7b82 */ /* 0x000f220000000800 */
[----:B-1----:R-:W-:-:S02]  /*2f20*/  IMAD R89, R90, UR4, R3 ;  /* 0x000000045a597c24 */ /* 0x002fc4000f8e0203 */
[----:B----4-:R-:W-:-:S03]  /*2f30*/  IMAD R91, R91, UR5, R4 ;  /* 0x000000055b5b7c24 */ /* 0x010fc6000f8e0204 */
[----:B------:R-:W-:Y:S02]  /*2f40*/  LEA R90, R89, 0x5, 0x3 ;  /* 0x00000005595a7811 */ /* 0x000fe400078e18ff */
[----:B------:R-:W-:-:S04]  /*2f50*/  LEA R91, R91, 0x7, 0x3 ;  /* 0x000000075b5b7811 */ /* 0x000fc800078e18ff */
[----:B------:R-:W-:-:S04]  /*2f60*/  ISETP.GT.U32.AND P1, PT, R91, R90, PT ;  /* 0x0000005a5b00720c */ /* 0x000fc80003f24070 */
[----:B------:R-:W-:-:S13]  /*2f70*/  ISETP.GE.OR P1, PT, R90, R5, P1 ;  /* 0x000000055a00720c */ /* 0x000fda0000f26670 */
[----:B------:R-:W0:Y:S01]  /*2f80*/  @!P1 LDC.64 R90, c[0x0][0x388] ;  /* 0x0000e200ff5a9b82 */ /* 0x000e220000000a00 */
[----:B-----5:R-:W-:-:S07]  /*2f90*/  @!P2 FFMA R25, R49, R88, RZ ;  /* 0x000000583119a223 */ /* 0x020fce00000000ff */
[----:B------:R-:W1:Y:S08]  /*2fa0*/  LDC R88, c[0x0][0x360] ;  /* 0x0000d800ff587b82 */ /* 0x000e700000000800 */
[----:B------:R-:W4:Y:S01]  /*2fb0*/  LDC R89, c[0x0][0x364] ;  /* 0x0000d900ff597b82 */ /* 0x000f220000000800 */
[----:B0-----:R-:W-:-:S04]  /*2fc0*/  @!P1 IMAD.WIDE.U32 R46, R83, 0x14, R90 ;  /* 0x00000014532e9825 */ /* 0x001fc800078e005a */
[----:B-1----:R-:W-:Y:S02]  /*2fd0*/  IMAD R49, R88, UR4, R3 ;  /* 0x0000000458317c24 */ /* 0x002fe4000f8e0203 */
[----:B----4-:R-:W-:-:S03]  /*2fe0*/  IMAD R89, R89, UR5, R4 ;  /* 0x0000000559597c24 */ /* 0x010fc6000f8e0204 */
[----:B------:R-:W-:Y:S02]  /*2ff0*/  LEA R88, R49, 0x6, 0x3 ;  /* 0x0000000631587811 */ /* 0x000fe400078e18ff */
[----:B------:R-:W-:Y:S01]  /*3000*/  SHF.L.U32 R89, R89, 0x3, RZ ;  /* 0x0000000359597819 */ /* 0x000fe200000006ff */
[----:B------:R-:W-:-:S03]  /*3010*/  @!P1 IMAD.WIDE.U32 R90, R82, 0x4, R90 ;  /* 0x00000004525a9825 */ /* 0x000fc600078e005a */
[----:B------:R-:W-:Y:S01]  /*3020*/  ISETP.GT.U32.AND P2, PT, R89, R88, PT ;  /* 0x000000585900720c */ /* 0x000fe20003f44070 */
[----:B------:R-:W-:Y:S02]  /*3030*/  @!P1 IMAD.WIDE R46, R75, 0x4, R46 ;  /* 0x000000044b2e9825 */ /* 0x000fe400078e022e */
[----:B------:R-:W4:Y:S01]  /*3040*/  @!P1 LDG.E R90, desc[UR6][R90.64] ;  /* 0x000000065a5a9981 */ /* 0x000f22000c1e1900 */
[----:B------:R-:W-:-:S03]  /*3050*/  ISETP.GE.OR P2, PT, R88, R5, P2 ;  /* 0x000000055800720c */ /* 0x000fc60001746670 */
[----:B------:R0:W4:Y:S10]  /*3060*/  @!P1 LDG.E R91, desc[UR6][R46.64] ;  /* 0x000000062e5b9981 */ /* 0x000134000c1e1900 */
[----:B0-----:R-:W0:Y:S02]  /*3070*/  @!P2 LDC.64 R46, c[0x0][0x388] ;  /* 0x0000e200ff2eab82 */ /* 0x001e240000000a00 */
[----:B0-----:R-:W-:-:S04]  /*3080*/  @!P2 IMAD.WIDE.U32 R88, R83, 0x18, R46 ;  /* 0x000000185358a825 */ /* 0x001fc800078e002e */
[----:B------:R-:W-:-:S04]  /*3090*/  @!P2 IMAD.WIDE.U32 R46, R74, 0x4, R46 ;  /* 0x000000044a2ea825 */ /* 0x000fc800078e002e */
[----:B------:R-:W-:-:S06]  /*30a0*/  @!P2 IMAD.WIDE R88, R75, 0x4, R88 ;  /* 0x000000044b58a825 */ /* 0x000fcc00078e0258 */
[----:B------:R-:W5:Y:S01]  /*30b0*/  @!P2 LDG.E R88, desc[UR6][R88.64] ;  /* 0x000000065858a981 */ /* 0x000f62000c1e1900 */
[----:B--2---:R-:W-:Y:S02]  /*30c0*/  @!P3 FFMA R24, R0, R48, RZ ;  /* 0x000000300018b223 */ /* 0x004fe400000000ff */
[----:B------:R-:W0:Y:S01]  /*30d0*/  LDC R48, c[0x0][0x360] ;  /* 0x0000d800ff307b82 */ /* 0x000e220000000800 */
[----:B------:R1:W5:Y:S07]  /*30e0*/  @!P2 LDG.E R0, desc[UR6][R46.64] ;  /* 0x000000062e00a981 */ /* 0x00036e000c1e1900 */
[----:B------:R-:W2:Y:S01]  /*30f0*/  LDC R49, c[0x0][0x364] ;  /* 0x0000d900ff317b82 */ /* 0x000ea20000000800 */
[----:B0-----:R-:W-:-:S02]  /*3100*/  IMAD R48, R48, UR4, R3 ;  /* 0x0000000430307c24 */ /* 0x001fc4000f8e0203 */
[----:B--2---:R-:W-:-:S03]  /*3110*/  IMAD R49, R49, UR5, R4 ;  /* 0x0000000531317c24 */ /* 0x004fc6000f8e0204 */
[----:B------:R-:W-:Y:S02]  /*3120*/  LEA R48, R48, 0x6, 0x3 ;  /* 0x0000000630307811 */ /* 0x000fe400078e18ff */
[----:B------:R-:W-:-:S04]  /*3130*/  SHF.L.U32 R49, R49, 0x3, RZ ;  /* 0x0000000331317819 */ /* 0x000fc800000006ff */
[----:B------:R-:W-:-:S04]  /*3140*/  ISETP.GE.U32.AND P3, PT, R49, R48, PT ;  /* 0x000000303100720c */ /* 0x000fc80003f66070 */
[----:B------:R-:W-:-:S13]  /*3150*/  ISETP.GE.OR P3, PT, R48, R5, P3 ;  /* 0x000000053000720c */ /* 0x000fda0001f66670 */
[----:B------:R-:W1:Y:S02]  /*3160*/  @!P3 LDC.64 R48, c[0x0][0x388] ;  /* 0x0000e200ff30bb82 */ /* 0x000e640000000a00 */
[----:B-1----:R-:W-:-:S04]  /*3170*/  @!P3 IMAD.WIDE.U32 R46, R83, 0x18, R48 ;  /* 0x00000018532eb825 */ /* 0x002fc800078e0030 */
[----:B------:R-:W-:-:S04]  /*3180*/  @!P3 IMAD.WIDE.U32 R48, R76, 0x4, R48 ;  /* 0x000000044c30b825 */ /* 0x000fc800078e0030 */
[----:B------:R-:W-:-:S04]  /*3190*/  @!P3 IMAD.WIDE R46, R75, 0x4, R46 ;  /* 0x000000044b2eb825 */ /* 0x000fc800078e022e */
[----:B---3--:R-:W-:Y:S02]  /*31a0*/  @!P0 FFMA R23, R2, R92, RZ ;  /* 0x0000005c02178223 */ /* 0x008fe400000000ff */
[----:B------:R0:W2:Y:S04]  /*31b0*/  @!P3 LDG.E R2, desc[UR6][R48.64] ;  /* 0x000000063002b981 */ /* 0x0000a8000c1e1900 */
[----:B------:R1:W2:Y:S01]  /*31c0*/  @!P3 LDG.E R89, desc[UR6][R46.64] ;  /* 0x000000062e59b981 */ /* 0x0002a2000c1e1900 */
[----:B------:R-:W3:Y:S08]  /*31d0*/  LDC R92, c[0x0][0x360] ;  /* 0x0000d800ff5c7b82 */ /* 0x000ef00000000800 */
[----:B------:R-:W0:Y:S01]  /*31e0*/  LDC R93, c[0x0][0x364] ;  /* 0x0000d900ff5d7b82 */ /* 0x000e220000000800 */
[----:B---3--:R-:W-:-:S02]  /*31f0*/  IMAD R92, R92, UR4, R3 ;  /* 0x000000045c5c7c24 */ /* 0x008fc4000f8e0203 */
[----:B0-----:R-:W-:-:S03]  /*3200*/  IMAD R93, R93, UR5, R4 ;  /* 0x000000055d5d7c24 */ /* 0x001fc6000f8e0204 */
[----:B------:R-:W-:Y:S02]  /*3210*/  LEA R92, R92, 0x6, 0x3 ;  /* 0x000000065c5c7811 */ /* 0x000fe400078e18ff */
[----:B------:R-:W-:-:S04]  /*3220*/  LEA R93, R93, 0x2, 0x3 ;  /* 0x000000025d5d7811 */ /* 0x000fc800078e18ff */
[----:B------:R-:W-:-:S04]  /*3230*/  ISETP.GT.U32.AND P0, PT, R93, R92, PT ;  /* 0x0000005c5d00720c */ /* 0x000fc80003f04070 */
[----:B------:R-:W-:Y:S02]  /*3240*/  ISETP.GE.OR P0, PT, R92, R5, P0 ;  /* 0x000000055c00720c */ /* 0x000fe40000706670 */
[----:B------:R-:W0:Y:S08]  /*3250*/  LDC R92, c[0x0][0x360] ;  /* 0x0000d800ff5c7b82 */ /* 0x000e300000000800 */
[----:B------:R-:W3:Y:S08]  /*3260*/  LDC R93, c[0x0][0x364] ;  /* 0x0000d900ff5d7b82 */ /* 0x000ef00000000800 */
[----:B------:R-:W1:Y:S01]  /*3270*/  @!P0 LDC.64 R48, c[0x0][0x388] ;  /* 0x0000e200ff308b82 */ /* 0x000e620000000a00 */
[----:B0-----:R-:W-:-:S02]  /*3280*/  IMAD R92, R92, UR4, R3 ;  /* 0x000000045c5c7c24 */ /* 0x001fc4000f8e0203 */
[----:B---3--:R-:W-:-:S03]  /*3290*/  IMAD R93, R93, UR5, R4 ;  /* 0x000000055d5d7c24 */ /* 0x008fc6000f8e0204 */
[----:B------:R-:W-:Y:S02]  /*32a0*/  LEA R92, R92, 0x6, 0x3 ;  /* 0x000000065c5c7811 */ /* 0x000fe400078e18ff */
[----:B------:R-:W-:Y:S01]  /*32b0*/  LEA R93, R93, 0x3, 0x3 ;  /* 0x000000035d5d7811 */ /* 0x000fe200078e18ff */
[----:B-1----:R-:W-:-:S04]  /*32c0*/  @!P0 IMAD.WIDE.U32 R46, R83, 0x18, R48 ;  /* 0x00000018532e8825 */ /* 0x002fc800078e0030 */
[----:B------:R-:W-:-:S04]  /*32d0*/  @!P0 IMAD.WIDE.U32 R48, R77, 0x4, R48 ;  /* 0x000000044d308825 */ /* 0x000fc800078e0030 */
[----:B----4-:R-:W-:Y:S01]  /*32e0*/  @!P1 FFMA R22, R90, R91, RZ ;  /* 0x0000005b5a169223 */ /* 0x010fe200000000ff */
[----:B------:R-:W-:Y:S01]  /*32f0*/  ISETP.GT.U32.AND P1, PT, R93, R92, PT ;  /* 0x0000005c5d00720c */ /* 0x000fe20003f24070 */
[----:B------:R0:W3:Y:S03]  /*3300*/  @!P0 LDG.E R90, desc[UR6][R48.64] ;  /* 0x00000006305a8981 */ /* 0x0000e6000c1e1900 */
[----:B------:R-:W-:Y:S02]  /*3310*/  ISETP.GE.OR P1, PT, R92, R5, P1 ;  /* 0x000000055c00720c */ /* 0x000fe40000f26670 */
[----:B------:R-:W1:Y:S08]  /*3320*/  LDC R92, c[0x0][0x360] ;  /* 0x0000d800ff5c7b82 */ /* 0x000e700000000800 */
[----:B0-----:R-:W0:Y:S01]  /*3330*/  LDC R49, c[0x0][0x364] ;  /* 0x0000d900ff317b82 */ /* 0x001e220000000800 */
[----:B------:R-:W-:-:S05]  /*3340*/  @!P0 IMAD.WIDE R46, R75, 0x4, R46 ;  /* 0x000000044b2e8825 */ /* 0x000fca00078e022e */
[----:B------:R1:W3:Y:S02]  /*3350*/  @!P0 LDG.E R91, desc[UR6][R46.64] ;  /* 0x000000062e5b8981 */ /* 0x0002e4000c1e1900 */
[----:B-1----:R-:W-:Y:S02]  /*3360*/  IMAD R46, R92, UR4, R3 ;  /* 0x000000045c2e7c24 */ /* 0x002fe4000f8e0203 */
[----:B0-----:R-:W-:-:S03]  /*3370*/  IMAD R47, R49, UR5, R4 ;  /* 0x00000005312f7c24 */ /* 0x001fc6000f8e0204 */
[----:B------:R-:W-:Y:S01]  /*3380*/  LEA R46, R46, 0x6, 0x3 ;  /* 0x000000062e2e7811 */ /* 0x000fe200078e18ff */
[----:B------:R-:W0:Y:S01]  /*3390*/  @!P1 LDC.64 R48, c[0x0][0x388] ;  /* 0x0000e200ff309b82 */ /* 0x000e220000000a00 */
[----:B------:R-:W-:-:S04]  /*33a0*/  LEA R47, R47, 0x4, 0x3 ;  /* 0x000000042f2f7811 */ /* 0x000fc800078e18ff */
[----:B------:R-:W-:Y:S01]  /*33b0*/  ISETP.GT.U32.AND P4, PT, R47, R46, PT ;  /* 0x0000002e2f00720c */ /* 0x000fe20003f84070 */
[----:B-----5:R-:W-:-:S03]  /*33c0*/  @!P2 FFMA R21, R0, R88, RZ ;  /* 0x000000580015a223 */ /* 0x020fc600000000ff */
[----:B------:R-:W-:-:S13]  /*33d0*/  ISETP.GE.OR P2, PT, R46, R5, P4 ;  /* 0x000000052e00720c */ /* 0x000fda0002746670 */
[----:B------:R-:W1:Y:S01]  /*33e0*/  @!P2 LDC.64 R46, c[0x0][0x388] ;  /* 0x0000e200ff2eab82 */ /* 0x000e620000000a00 */
[----:B--2---:R-:W-:Y:S01]  /*33f0*/  @!P3 FFMA R20, R2, R89, RZ ;  /* 0x000000590214b223 */ /* 0x004fe200000000ff */
[----:B0-----:R-:W-:-:S04]  /*3400*/  @!P1 IMAD.WIDE.U32 R88, R83, 0x18, R48 ;  /* 0x0000001853589825 */ /* 0x001fc800078e0030 */
[----:B------:R-:W-:-:S05]  /*3410*/  @!P1 IMAD.WIDE.U32 R48, R78, 0x4, R48 ;  /* 0x000000044e309825 */ /* 0x000fca00078e0030 */
[----:B------:R1:W2:Y:S01]  /*3420*/  @!P1 LDG.E R0, desc[UR6][R48.64] ;  /* 0x0000000630009981 */ /* 0x0002a2000c1e1900 */
[----:B------:R-:W-:-:S06]  /*3430*/  @!P1 IMAD.WIDE R88, R75, 0x4, R88 ;  /* 0x000000044b589825 */ /* 0x000fcc00078e0258 */
[----:B------:R0:W2:Y:S01]  /*3440*/  @!P1 LDG.E R88, desc[UR6][R88.64] ;  /* 0x0000000658589981 */ /* 0x0000a2000c1e1900 */
[----:B-1----:R-:W-:-:S04]  /*3450*/  @!P2 IMAD.WIDE.U32 R48, R83, 0x18, R46 ;  /* 0x000000185330a825 */ /* 0x002fc800078e002e */
[----:B------:R-:W-:-:S04]  /*3460*/  @!P2 IMAD.WIDE.U32 R46, R79, 0x4, R46 ;  /* 0x000000044f2ea825 */ /* 0x000fc800078e002e */
[----:B------:R-:W-:Y:S02]  /*3470*/  @!P2 IMAD.WIDE R48, R75, 0x4, R48 ;  /* 0x000000044b30a825 */ /* 0x000fe400078e0230 */
[----:B------:R-:W4:Y:S04]  /*3480*/  @!P2 LDG.E R46, desc[UR6][R46.64] ;  /* 0x000000062e2ea981 */ /* 0x000f28000c1e1900 */
[----:B------:R1:W4:Y:S01]  /*3490*/  @!P2 LDG.E R93, desc[UR6][R48.64] ;  /* 0x00000006305da981 */ /* 0x000322000c1e1900 */
[----:B------:R-:W5:Y:S08]  /*34a0*/  LDC R2, c[0x0][0x360] ;  /* 0x0000d800ff027b82 */ /* 0x000f700000000800 */
[----:B------:R-:W1:Y:S01]  /*34b0*/  LDC R92, c[0x0][0x364] ;  /* 0x0000d900ff5c7b82 */ /* 0x000e620000000800 */
[----:B---3--:R-:W-:Y:S01]  /*34c0*/  @!P0 FFMA R19, R90, R91, RZ ;  /* 0x0000005b5a138223 */ /* 0x008fe200000000ff */
[----:B-----5:R-:W-:-:S06]  /*34d0*/  IMAD R90, R2, UR4, R3 ;  /* 0x00000004025a7c24 */ /* 0x020fcc000f8e0203 */
[----:B------:R-:W3:Y:S08]  /*34e0*/  LDC R2, c[0x0][0x360] ;  /* 0x0000d800ff027b82 */ /* 0x000ef00000000800 */
[----:B0-----:R-:W0:Y:S01]  /*34f0*/  LDC R89, c[0x0][0x364] ;  /* 0x0000d900ff597b82 */ /* 0x001e220000000800 */
[----:B-1----:R-:W-:-:S07]  /*3500*/  IMAD R91, R92, UR5, R4 ;  /* 0x000000055c5b7c24 */ /* 0x002fce000f8e0204 */
[----:B------:R-:W1:Y:S01]  /*3510*/  LDC R48, c[0x0][0x360] ;  /* 0x0000d800ff307b82 */ /* 0x000e620000000800 */
[----:B------:R-:W-:Y:S02]  /*3520*/  SHF.L.U32 R90, R90, 0x3, RZ ;  /* 0x000000035a5a7819 */ /* 0x000fe400000006ff */
[----:B------:R-:W-:-:S05]  /*3530*/  SHF.L.U32 R91, R91, 0x3, RZ ;  /* 0x000000035b5b7819 */ /* 0x000fca00000006ff */
[----:B------:R-:W5:Y:S01]  /*3540*/  LDC R47, c[0x0][0x364] ;  /* 0x0000d900ff2f7b82 */ /* 0x000f620000000800 */
[----:B------:R-:W-:Y:S02]  /*3550*/  ISETP.GT.U32.AND P0, PT, R91, R90, PT ;  /* 0x0000005a5b00720c */ /* 0x000fe40003f04070 */
[----:B------:R-:W-:Y:S01]  /*3560*/  IADD3 R90, PT, PT, R90, 0x6, RZ ;  /* 0x000000065a5a7810 */ /* 0x000fe20007ffe0ff */
[--C-:B---3--:R-:W-:Y:S02]  /*3570*/  IMAD R2, R2, UR4, R3.reuse ;  /* 0x0000000402027c24 */ /* 0x108fe4000f8e0203 */
[----:B0-----:R-:W-:Y:S01]  /*3580*/  IMAD R89, R89, UR5, R4 ;  /* 0x0000000559597c24 */ /* 0x001fe2000f8e0204 */
[----:B------:R-:W-:Y:S02]  /*3590*/  ISETP.GE.OR P0, PT, R90, R5, P0 ;  /* 0x000000055a00720c */ /* 0x000fe40000706670 */
[----:B------:R-:W-:Y:S02]  /*35a0*/  LEA R2, R2, 0x7, 0x3 ;  /* 0x0000000702027811 */ /* 0x000fe400078e18ff */
[----:B------:R-:W-:Y:S01]  /*35b0*/  SHF.L.U32 R89, R89, 0x3, RZ ;  /* 0x0000000359597819 */ /* 0x000fe200000006ff */
[----:B-1----:R-:W-:-:S03]  /*35c0*/  IMAD R48, R48, UR4, R3 ;  /* 0x0000000430307c24 */ /* 0x002fc6000f8e0203 */
[----:B------:R-:W-:-:S04]  /*35d0*/  ISETP.GT.U32.AND P3, PT, R89, R2, PT ;  /* 0x000000025900720c */ /* 0x000fc80003f64070 */
[----:B------:R-:W-:Y:S02]  /*35e0*/  ISETP.GE.OR P3, PT, R2, R5, P3 ;  /* 0x000000050200720c */ /* 0x000fe40001f66670 */
[----:B------:R-:W-:Y:S01]  /*35f0*/  LEA R2, R48, 0x7, 0x3 ;  /* 0x0000000730027811 */ /* 0x000fe200078e18ff */
[----:B-----5:R-:W-:Y:S01]  /*3600*/  IMAD R47, R47, UR5, R4 ;  /* 0x000000052f2f7c24 */ /* 0x020fe2000f8e0204 */
[----:B------:R-:W0:Y:S04]  /*3610*/  @!P0 LDC.64 R48, c[0x0][0x388] ;  /* 0x0000e200ff308b82 */ /* 0x000e280000000a00 */
[----:B------:R-:W-:-:S04]  /*3620*/  SHF.L.U32 R47, R47, 0x3, RZ ;  /* 0x000000032f2f7819 */ /* 0x000fc800000006ff */
[----:B------:R-:W-:Y:S01]  /*3630*/  ISETP.GE.U32.AND P4, PT, R47, R2, PT ;  /* 0x000000022f00720c */ /* 0x000fe20003f86070 */
[----:B------:R-:W1:Y:S03]  /*3640*/  @!P3 LDC.64 R90, c[0x0][0x388] ;  /* 0x0000e200ff5abb82 */ /* 0x000e660000000a00 */
[----:B------:R-:W-:Y:S01]  /*3650*/  ISETP.GE.OR P4, PT, R2, R5, P4 ;  /* 0x000000050200720c */ /* 0x000fe20002786670 */
[----:B--2---:R-:W-:Y:S01]  /*3660*/  @!P1 FFMA R18, R0, R88, RZ ;  /* 0x0000005800129223 */ /* 0x004fe200000000ff */
[----:B0-----:R-:W-:-:S04]  /*3670*/  @!P0 IMAD.WIDE.U32 R88, R83, 0x18, R48 ;  /* 0x0000001853588825 */ /* 0x001fc800078e0030 */
[----:B------:R-:W-:-:S04]  /*3680*/  @!P0 IMAD.WIDE.U32 R48, R81, 0x4, R48 ;  /* 0x0000000451308825 */ /* 0x000fc800078e0030 */
[----:B------:R-:W-:Y:S01]  /*3690*/  @!P0 IMAD.WIDE R88, R75, 0x4, R88 ;  /* 0x000000044b588825 */ /* 0x000fe200078e0258 */
[----:B------:R1:W2:Y:S05]  /*36a0*/  @!P0 LDG.E R0, desc[UR6][R48.64] ;  /* 0x0000000630008981 */ /* 0x0002aa000c1e1900 */
[----:B------:R-:W2:Y:S01]  /*36b0*/  @!P0 LDG.E R88, desc[UR6][R88.64] ;  /* 0x0000000658588981 */ /* 0x000ea2000c1e1900 */
[----:B----4-:R-:W-:Y:S02]  /*36c0*/  @!P2 FFMA R17, R46, R93, RZ ;  /* 0x0000005d2e11a223 */ /* 0x010fe400000000ff */
[----:B------:R-:W0:Y:S01]  /*36d0*/  @!P4 LDC.64 R46, c[0x0][0x388] ;  /* 0x0000e200ff2ecb82 */ /* 0x000e220000000a00 */
[----:B-1----:R-:W-:-:S04]  /*36e0*/  @!P3 IMAD.WIDE.U32 R48, R83, 0x1c, R90 ;  /* 0x0000001c5330b825 */ /* 0x002fc800078e005a */
[----:B------:R-:W-:-:S04]  /*36f0*/  @!P3 IMAD.WIDE R48, R75, 0x4, R48 ;  /* 0x000000044b30b825 */ /* 0x000fc800078e0230 */
[----:B------:R-:W-:Y:S01]  /*3700*/  @!P3 IMAD.WIDE.U32 R90, R74, 0x4, R90 ;  /* 0x000000044a5ab825 */ /* 0x000fe200078e005a */
[----:B------:R0:W3:Y:S04]  /*3710*/  @!P3 LDG.E R93, desc[UR6][R48.64] ;  /* 0x00000006305db981 */ /* 0x0000e8000c1e1900 */
[----:B------:R1:W3:Y:S01]  /*3720*/  @!P3 LDG.E R2, desc[UR6][R90.64] ;  /* 0x000000065a02b981 */ /* 0x0002e2000c1e1900 */
[----:B0-----:R-:W-:-:S04]  /*3730*/  @!P4 IMAD.WIDE.U32 R48, R83, 0x1c, R46 ;  /* 0x0000001c5330c825 */ /* 0x001fc800078e002e */
[----:B------:R-:W-:-:S04]  /*3740*/  @!P4 IMAD.WIDE.U32 R46, R76, 0x4, R46 ;  /* 0x000000044c2ec825 */ /* 0x000fc800078e002e */
[----:B------:R-:W-:Y:S02]  /*3750*/  @!P4 IMAD.WIDE R48, R75, 0x4, R48 ;  /* 0x000000044b30c825 */ /* 0x000fe400078e0230 */
[----:B------:R0:W4:Y:S04]  /*3760*/  @!P4 LDG.E R46, desc[UR6][R46.64] ;  /* 0x000000062e2ec981 */ /* 0x000128000c1e1900 */
[----:B------:R5:W4:Y:S01]  /*3770*/  @!P4 LDG.E R49, desc[UR6][R48.64] ;  /* 0x000000063031c981 */ /* 0x000b22000c1e1900 */
[----:B-1----:R-:W1:Y:S08]  /*3780*/  LDC R90, c[0x0][0x360] ;  /* 0x0000d800ff5a7b82 */ /* 0x002e700000000800 */
[----:B------:R-:W0:Y:S02]  /*3790*/  LDC R92, c[0x0][0x364] ;  /* 0x0000d900ff5c7b82 */ /* 0x000e240000000800 */
[----:B0-----:R-:W-:-:S05]  /*37a0*/  IMAD R92, R92, UR5, R4 ;  /* 0x000000055c5c7c24 */ /* 0x001fca000f8e0204 */
[----:B------:R-:W-:Y:S02]  /*37b0*/  LEA R47, R92, 0x2, 0x3 ;  /* 0x000000025c2f7811 */ /* 0x000fe400078e18ff */
[----:B-----5:R-:W-:Y:S01]  /*37c0*/  IADD3 R48, PT, PT, R86, 0x1, RZ ;  /* 0x0000000156307810 */ /* 0x020fe20007ffe0ff */
[----:B--2---:R-:W-:Y:S02]  /*37d0*/  @!P0 FFMA R15, R0, R88, RZ ;  /* 0x00000058000f8223 */ /* 0x004fe400000000ff */
[----:B------:R-:W0:Y:S08]  /*37e0*/  LDC R88, c[0x0][0x360] ;  /* 0x0000d800ff587b82 */ /* 0x000e300000000800 */
[----:B------:R-:W2:Y:S08]  /*37f0*/  LDC R91, c[0x0][0x364] ;  /* 0x0000d900ff5b7b82 */ /* 0x000eb00000000800 */
[----:B------:R-:W5:Y:S08]  /*3800*/  LDC R0, c[0x0][0x360] ;  /* 0x0000d800ff007b82 */ /* 0x000f700000000800 */
[----:B------:R-:W5:Y:S01]  /*3810*/  LDC R89, c[0x0][0x364] ;  /* 0x0000d900ff597b82 */ /* 0x000f620000000800 */
[----:B---3--:R-:W-:Y:S01]  /*3820*/  @!P3 FFMA R13, R2, R93, RZ ;  /* 0x0000005d020db223 */ /* 0x008fe200000000ff */
[----:B-1----:R-:W-:-:S05]  /*3830*/  IMAD R2, R90, UR4, R3 ;  /* 0x000000045a027c24 */ /* 0x002fca000f8e0203 */
[----:B------:R-:W-:-:S04]  /*3840*/  LEA R2, R2, 0x7, 0x3 ;  /* 0x0000000702027811 */ /* 0x000fc800078e18ff */
[----:B------:R-:W-:Y:S01]  /*3850*/  ISETP.GT.U32.AND P6, PT, R47, R2, PT ;  /* 0x000000022f00720c */ /* 0x000fe20003fc4070 */
[--C-:B--2---:R-:W-:Y:S02]  /*3860*/  IMAD R47, R91, UR5, R4.reuse ;  /* 0x000000055b2f7c24 */ /* 0x104fe4000f8e0204 */
[----:B----4-:R-:W-:Y:S01]  /*3870*/  @!P4 FFMA R12, R46, R49, RZ ;  /* 0x000000312e0cc223 */ /* 0x010fe200000000ff */
[--C-:B0-----:R-:W-:Y:S02]  /*3880*/  IMAD R46, R88, UR4, R3.reuse ;  /* 0x00000004582e7c24 */ /* 0x101fe4000f8e0203 */
[----:B-----5:R-:W-:Y:S01]  /*3890*/  IMAD R0, R0, UR4, R3 ;  /* 0x0000000400007c24 */ /* 0x020fe2000f8e0203 */
[----:B------:R-:W-:Y:S02]  /*38a0*/  LEA R47, R47, 0x3, 0x3 ;  /* 0x000000032f2f7811 */ /* 0x000fe400078e18ff */
[----:B------:R-:W-:Y:S01]  /*38b0*/  LEA R46, R46, 0x7, 0x3 ;  /* 0x000000072e2e7811 */ /* 0x000fe200078e18ff */
[----:B------:R-:W-:Y:S01]  /*38c0*/  IMAD R89, R89, UR5, R4 ;  /* 0x0000000559597c24 */ /* 0x000fe2000f8e0204 */
[----:B------:R-:W-:-:S02]  /*38d0*/  ISETP.GE.OR P6, PT, R2, R5, P6 ;  /* 0x000000050200720c */ /* 0x000fc400037c6670 */
[----:B------:R-:W-:Y:S02]  /*38e0*/  LEA R0, R0, 0x7, 0x3 ;  /* 0x0000000700007811 */ /* 0x000fe400078e18ff */
[----:B------:R-:W-:Y:S02]  /*38f0*/  LEA R89, R89, 0x4, 0x3 ;  /* 0x0000000459597811 */ /* 0x000fe400078e18ff */
[----:B------:R-:W-:Y:S02]  /*3900*/  ISETP.GT.U32.AND P2, PT, R47, R46, PT ;  /* 0x0000002e2f00720c */ /* 0x000fe40003f44070 */
[----:B------:R-:W-:Y:S02]  /*3910*/  ISETP.GT.U32.AND P3, PT, R89, R0, PT ;  /* 0x000000005900720c */ /* 0x000fe40003f64070 */
[-C--:B------:R-:W-:Y:S02]  /*3920*/  ISETP.GE.OR P2, PT, R46, R5.reuse, P2 ;  /* 0x000000052e00720c */ /* 0x080fe40001746670 */
[----:B------:R-:W-:Y:S01]  /*3930*/  ISETP.GE.OR P3, PT, R0, R5, P3 ;  /* 0x000000050000720c */ /* 0x000fe20001f66670 */
[----:B------:R-:W0:Y:S08]  /*3940*/  @!P6 LDC.64 R46, c[0x0][0x388] ;  /* 0x0000e200ff2eeb82 */ /* 0x000e300000000a00 */
[----:B------:R-:W1:Y:S08]  /*3950*/  LDC R0, c[0x0][0x360] ;  /* 0x0000d800ff007b82 */ /* 0x000e700000000800 */
[----:B------:R-:W2:Y:S01]  /*3960*/  LDC R2, c[0x0][0x364] ;  /* 0x0000d900ff027b82 */ /* 0x000ea20000000800 */
[----:B------:R-:W-:-:S07]  /*3970*/  ISETP.GT.U32.AND P0, PT, R6, R48, PT ;  /* 0x000000300600720c */ /* 0x000fce0003f04070 */
[----:B------:R-:W3:Y:S01]  /*3980*/  @!P2 LDC.64 R90, c[0x0][0x388] ;  /* 0x0000e200ff5aab82 */ /* 0x000ee20000000a00 */
[----:B------:R-:W-:Y:S02]  /*3990*/  IADD3 R6, PT, PT, R86, 0x6, RZ ;  /* 0x0000000656067810 */ /* 0x000fe40007ffe0ff */
[-C--:B------:R-:W-:Y:S02]  /*39a0*/  ISETP.GE.OR P0, PT, R48, R5.reuse, P0 ;  /* 0x000000053000720c */ /* 0x080fe40000706670 */
[----:B------:R-:W-:-:S03]  /*39b0*/  ISETP.GE.AND P1, PT, R6, R5, PT ;  /* 0x000000050600720c */ /* 0x000fc60003f26270 */
[----:B------:R-:W4:Y:S01]  /*39c0*/  @!P3 LDC.64 R48, c[0x0][0x388] ;  /* 0x0000e200ff30bb82 */ /* 0x000f220000000a00 */
[----:B------:R-:W-:Y:S01]  /*39d0*/  ISETP.GT.U32.OR P5, PT, R87, R6, P1 ;  /* 0x000000065700720c */ /* 0x000fe20000fa4470 */
[----:B-1----:R-:W-:Y:S02]  /*39e0*/  IMAD R87, R0, UR4, R3 ;  /* 0x0000000400577c24 */ /* 0x002fe4000f8e0203 */
[----:B0-----:R-:W-:-:S04]  /*39f0*/  @!P6 IMAD.WIDE.U32 R88, R83, 0x1c, R46 ;  /* 0x0000001c5358e825 */ /* 0x001fc800078e002e */
[----:B--2---:R-:W-:Y:S02]  /*3a00*/  IMAD R2, R2, UR5, R4 ;  /* 0x0000000502027c24 */ /* 0x004fe4000f8e0204 */
[----:B------:R-:W-:Y:S01]  /*3a10*/  @!P6 IMAD.WIDE.U32 R46, R77, 0x4, R46 ;  /* 0x000000044d2ee825 */ /* 0x000fe200078e002e */
[----:B------:R-:W-:Y:S02]  /*3a20*/  SHF.L.U32 R87, R87, 0x3, RZ ;  /* 0x0000000357577819 */ /* 0x000fe400000006ff */
[----:B------:R-:W-:Y:S02]  /*3a30*/  SHF.L.U32 R2, R2, 0x3, RZ ;  /* 0x0000000302027819 */ /* 0x000fe400000006ff */
[----:B------:R3:W2:Y:S01]  /*3a40*/  @!P6 LDG.E R0, desc[UR6][R46.64] ;  /* 0x000000062e00e981 */ /* 0x0006a2000c1e1900 */
[----:B------:R-:W-:Y:S02]  /*3a50*/  IADD3 R92, PT, PT, R87, 0x7, RZ ;  /* 0x00000007575c7810 */ /* 0x000fe40007ffe0ff */
[----:B------:R-:W-:Y:S01]  /*3a60*/  ISETP.GT.U32.AND P4, PT, R2, R87, PT ;  /* 0x000000570200720c */ /* 0x000fe20003f84070 */
[----:B------:R-:W-:-:S04]  /*3a70*/  @!P6 IMAD.WIDE R88, R75, 0x4, R88 ;  /* 0x000000044b58e825 */ /* 0x000fc800078e0258 */
[--C-:B---3--:R-:W-:Y:S01]  /*3a80*/  @!P2 IMAD.WIDE.U32 R46, R83, 0x1c, R90.reuse ;  /* 0x0000001c532ea825 */ /* 0x108fe200078e005a */
[----:B------:R-:W-:Y:S01]  /*3a90*/  ISETP.GE.OR P4, PT, R92, R5, P4 ;  /* 0x000000055c00720c */ /* 0x000fe20002786670 */
[----:B------:R-:W2:Y:S01]  /*3aa0*/  @!P6 LDG.E R88, desc[UR6][R88.64] ;  /* 0x000000065858e981 */ /* 0x000ea2000c1e1900 */
[----:B------:R-:W-:Y:S01]  /*3ab0*/  ISETP.GT.U32.OR P1, PT, R84, R6, P1 ;  /* 0x000000065400720c */ /* 0x000fe20000f24470 */
[----:B------:R-:W-:Y:S01]  /*3ac0*/  @!P2 IMAD.WIDE.U32 R90, R78, 0x4, R90 ;  /* 0x000000044e5aa825 */ /* 0x000fe200078e005a */
[----:B------:R-:W-:Y:S01]  /*3ad0*/  IADD3 R86, PT, PT, R86, 0x7, RZ ;  /* 0x0000000756567810 */ /* 0x000fe20007ffe0ff */
[----:B------:R-:W0:Y:S02]  /*3ae0*/  @!P5 LDC.64 R92, c[0x0][0x388] ;  /* 0x0000e200ff5cdb82 */ /* 0x000e240000000a00 */
[----:B------:R-:W-:Y:S01]  /*3af0*/  @!P2 IMAD.WIDE R46, R75, 0x4, R46 ;  /* 0x000000044b2ea825 */ /* 0x000fe200078e022e */
[----:B------:R-:W3:Y:S04]  /*3b00*/  @!P2 LDG.E R6, desc[UR6][R90.64] ;  /* 0x000000065a06a981 */ /* 0x000ee8000c1e1900 */
[----:B------:R4:W3:Y:S02]  /*3b10*/  @!P2 LDG.E R89, desc[UR6][R46.64] ;  /* 0x000000062e59a981 */ /* 0x0008e4000c1e1900 */
[----:B----4-:R-:W-:-:S05]  /*3b20*/  @!P3 IMAD.WIDE.U32 R46, R79, 0x4, R48 ;  /* 0x000000044f2eb825 */ /* 0x010fca00078e0030 */
[----:B------:R1:W4:Y:S02]  /*3b30*/  @!P3 LDG.E R2, desc[UR6][R46.64] ;  /* 0x000000062e02b981 */ /* 0x000324000c1e1900 */
[----:B-1----:R-:W1:Y:S01]  /*3b40*/  @!P4 LDC.64 R46, c[0x0][0x388] ;  /* 0x0000e200ff2ecb82 */ /* 0x002e620000000a00 */
[----:B------:R-:W-:-:S04]  /*3b50*/  @!P3 IMAD.WIDE.U32 R48, R83, 0x1c, R48 ;  /* 0x0000001c5330b825 */ /* 0x000fc800078e0030 */
[----:B------:R-:W-:-:S05]  /*3b60*/  @!P3 IMAD.WIDE R48, R75, 0x4, R48 ;  /* 0x000000044b30b825 */ /* 0x000fca00078e0230 */
[----:B------:R1:W4:Y:S02]  /*3b70*/  @!P3 LDG.E R87, desc[UR6][R48.64] ;  /* 0x000000063057b981 */ /* 0x000324000c1e1900 */
[----:B-1----:R-:W-:-:S04]  /*3b80*/  @!P4 IMAD.WIDE.U32 R48, R83, 0x1c, R46 ;  /* 0x0000001c5330c825 */ /* 0x002fc800078e002e */
[----:B------:R-:W-:-:S04]  /*3b90*/  @!P4 IMAD.WIDE.U32 R46, R82, 0x4, R46 ;  /* 0x00000004522ec825 */ /* 0x000fc800078e002e */
[----:B------:R-:W-:Y:S01]  /*3ba0*/  @!P4 IMAD.WIDE R48, R75, 0x4, R48 ;  /* 0x000000044b30c825 */ /* 0x000fe200078e0230 */
[----:B------:R1:W5:Y:S04]  /*3bb0*/  @!P4 LDG.E R90, desc[UR6][R46.64] ;  /* 0x000000062e5ac981 */ /* 0x000368000c1e1900 */
[----:B------:R0:W5:Y:S01]  /*3bc0*/  @!P4 LDG.E R91, desc[UR6][R48.64] ;  /* 0x00000006305bc981 */ /* 0x000162000c1e1900 */
[----:B-1----:R-:W1:Y:S08]  /*3bd0*/  @!P1 LDC.64 R46, c[0x0][0x388] ;  /* 0x0000e200ff2e9b82 */ /* 0x002e700000000a00 */
[----:B0-----:R-:W0:Y:S01]  /*3be0*/  @!P0 LDC.64 R48, c[0x0][0x388] ;  /* 0x0000e200ff308b82 */ /* 0x001e220000000a00 */
[----:B--2---:R-:W-:Y:S01]  /*3bf0*/  @!P6 FFMA R11, R0, R88, RZ ;  /* 0x00000058000be223 */ /* 0x004fe200000000ff */
[----:B---3--:R-:W-:Y:S01]  /*3c00*/  @!P2 FFMA R10, R6, R89, RZ ;  /* 0x00000059060aa223 */ /* 0x008fe200000000ff */
[----:B------:R-:W-:-:S04]  /*3c10*/  ISETP.GE.AND P2, PT, R86, R5, PT ;  /* 0x000000055600720c */ /* 0x000fc80003f46270 */
[-C--:B------:R-:W-:Y:S02]  /*3c20*/  ISETP.GT.U32.OR P6, PT, R84, R86.reuse, P2 ;  /* 0x000000565400720c */ /* 0x080fe400017c4470 */
[----:B------:R-:W-:Y:S01]  /*3c30*/  ISETP.GT.U32.OR P2, PT, R85, R86, P2 ;  /* 0x000000565500720c */ /* 0x000fe20001744470 */
[----:B0-----:R-:W-:Y:S01]  /*3c40*/  @!P0 IMAD.WIDE.U32 R84, R83, 0x4, R48 ;  /* 0x0000000453548825 */ /* 0x001fe200078e0030 */
[----:B------:R-:W-:-:S03]  /*3c50*/  MOV R0, RZ ;  /* 0x000000ff00007202 */ /* 0x000fc60000000f00 */
[----:B------:R-:W-:-:S04]  /*3c60*/  @!P0 IMAD.WIDE.U32 R48, R77, 0x4, R48 ;  /* 0x000000044d308825 */ /* 0x000fc800078e0030 */
[----:B-1----:R-:W-:-:S04]  /*3c70*/  @!P1 IMAD.WIDE.U32 R88, R83, 0x18, R46 ;  /* 0x0000001853589825 */ /* 0x002fc800078e002e */
[----:B----4-:R-:W-:Y:S02]  /*3c80*/  @!P3 FFMA R9, R2, R87, RZ ;  /* 0x000000570209b223 */ /* 0x010fe400000000ff */
[----:B------:R0:W2:Y:S02]  /*3c90*/  @!P0 LDG.E R2, desc[UR6][R48.64] ;  /* 0x0000000630028981 */ /* 0x0000a4000c1e1900 */
[----:B0-----:R-:W-:-:S04]  /*3ca0*/  @!P0 IMAD.WIDE R48, R75, 0x4, R84 ;  /* 0x000000044b308825 */ /* 0x001fc800078e0254 */
[----:B-----5:R-:W-:Y:S01]  /*3cb0*/  @!P4 FFMA R0, R90, R91, RZ ;  /* 0x0000005b5a00c223 */ /* 0x020fe200000000ff */
[----:B------:R-:W-:Y:S01]  /*3cc0*/  @!P1 IMAD.WIDE.U32 R84, R80, 0x4, R46 ;  /* 0x0000000450549825 */ /* 0x000fe200078e002e */
[----:B------:R-:W0:Y:S01]  /*3cd0*/  @!P6 LDC.64 R90, c[0x0][0x388] ;  /* 0x0000e200ff5aeb82 */ /* 0x000e220000000a00 */
[----:B------:R1:W2:Y:S02]  /*3ce0*/  @!P0 LDG.E R87, desc[UR6][R48.64] ;  /* 0x0000000630578981 */ /* 0x0002a4000c1e1900 */
[----:B------:R-:W-:Y:S02]  /*3cf0*/  @!P1 IMAD.WIDE R88, R75, 0x4, R88 ;  /* 0x000000044b589825 */ /* 0x000fe400078e0258 */
[----:B------:R-:W3:Y:S03]  /*3d00*/  @!P1 LDG.E R84, desc[UR6][R84.64] ;  /* 0x0000000654549981 */ /* 0x000ee6000c1e1900 */
[----:B------:R-:W4:Y:S01]  /*3d10*/  @!P2 LDC.64 R46, c[0x0][0x388] ;  /* 0x0000e200ff2eab82 */ /* 0x000f220000000a00 */
[----:B------:R-:W3:Y:S01]  /*3d20*/  @!P1 LDG.E R88, desc[UR6][R88.64] ;  /* 0x0000000658589981 */ /* 0x000ee2000c1e1900 */
[----:B-1----:R-:W-:-:S04]  /*3d30*/  @!P5 IMAD.WIDE.U32 R48, R83, 0x18, R92 ;  /* 0x000000185330d825 */ /* 0x002fc800078e005c */
[----:B------:R-:W-:-:S05]  /*3d40*/  @!P5 IMAD.WIDE R48, R75, 0x4, R48 ;  /* 0x000000044b30d825 */ /* 0x000fca00078e0230 */
[----:B------:R0:W5:Y:S02]  /*3d50*/  @!P5 LDG.E R86, desc[UR6][R48.64] ;  /* 0x000000063056d981 */ /* 0x000164000c1e1900 */
[----:B0-----:R-:W-:-:S04]  /*3d60*/  @!P6 IMAD.WIDE.U32 R48, R83, 0x1c, R90 ;  /* 0x0000001c5330e825 */ /* 0x001fc800078e005a */
[----:B------:R-:W-:-:S05]  /*3d70*/  @!P6 IMAD.WIDE R48, R75, 0x4, R48 ;  /* 0x000000044b30e825 */ /* 0x000fca00078e0230 */
[----:B------:R4:W5:Y:S01]  /*3d80*/  @!P6 LDG.E R89, desc[UR6][R48.64] ;  /* 0x000000063059e981 */ /* 0x000962000c1e1900 */
[----:B------:R-:W-:-:S04]  /*3d90*/  @!P5 IMAD.WIDE.U32 R92, R82, 0x4, R92 ;  /* 0x00000004525cd825 */ /* 0x000fc800078e005c */
[----:B------:R-:W-:Y:S01]  /*3da0*/  @!P6 IMAD.WIDE.U32 R90, R80, 0x4, R90 ;  /* 0x00000004505ae825 */ /* 0x000fe200078e005a */
[----:B------:R-:W5:Y:S03]  /*3db0*/  @!P5 LDG.E R6, desc[UR6][R92.64] ;  /* 0x000000065c06d981 */ /* 0x000f66000c1e1900 */
[--C-:B----4-:R-:W-:Y:S01]  /*3dc0*/  @!P2 IMAD.WIDE.U32 R48, R83, 0x1c, R46.reuse ;  /* 0x0000001c5330a825 */ /* 0x110fe200078e002e */
[----:B------:R-:W4:Y:S03]  /*3dd0*/  @!P6 LDG.E R85, desc[UR6][R90.64] ;  /* 0x000000065a55e981 */ /* 0x000f26000c1e1900 */
[----:B------:R-:W-:-:S04]  /*3de0*/  @!P2 IMAD.WIDE.U32 R46, R81, 0x4, R46 ;  /* 0x00000004512ea825 */ /* 0x000fc800078e002e */
[----:B------:R-:W-:Y:S02]  /*3df0*/  @!P2 IMAD.WIDE R48, R75, 0x4, R48 ;  /* 0x000000044b30a825 */ /* 0x000fe400078e0230 */
[----:B------:R-:W4:Y:S04]  /*3e00*/  @!P2 LDG.E R46, desc[UR6][R46.64] ;  /* 0x000000062e2ea981 */ /* 0x000f28000c1e1900 */
[----:B------:R-:W4:Y:S01]  /*3e10*/  @!P2 LDG.E R93, desc[UR6][R48.64] ;  /* 0x00000006305da981 */ /* 0x000f22000c1e1900 */
[----:B------:R-:W-:-:S04]  /*3e20*/  IADD3 R83, PT, PT, -R83, 0x1, RZ ;  /* 0x0000000153537810 */ /* 0x000fc80007ffe1ff */
[----:B------:R-:W-:Y:S01]  /*3e30*/  ISETP.NE.AND P3, PT, R83, RZ, PT ;  /* 0x000000ff5300720c */ /* 0x000fe20003f65270 */
[----:B--2---:R-:W-:Y:S01]  /*3e40*/  @!P0 FFMA R63, R2, R87, RZ ;  /* 0x00000057023f8223 */ /* 0x004fe200000000ff */
[----:B---3--:R-:W-:Y:S01]  /*3e50*/  @!P1 FFMA R16, R84, R88, RZ ;  /* 0x0000005854109223 */ /* 0x008fe200000000ff */
[----:B-----5:R-:W-:Y:S01]  /*3e60*/  @!P5 FFMA R14, R6, R86, RZ ;  /* 0x00000056060ed223 */ /* 0x020fe200000000ff */
[----:B----4-:R-:W-:Y:S01]  /*3e70*/  @!P6 FFMA R8, R85, R89, RZ ;  /* 0x000000595508e223 */ /* 0x010fe200000000ff */
[----:B------:R-:W-:-:S08]  /*3e80*/  @!P2 FFMA R7, R46, R93, RZ ;  /* 0x0000005d2e07a223 */ /* 0x000fd000000000ff */
[----:B------:R-:W-:Y:S05]  /*3e90*/  @!P3 BRA `(.L_x_0) ;  /* 0x0000003c00a8b947 */ /* 0x000fea0003800000 */
[----:B------:R-:W-:Y:S02]  /*3ea0*/  IADD3 R82, PT, PT, R82, 0x1, RZ ;  /* 0x0000000152527810 */ /* 0x000fe40007ffe0ff */
[----:B------:R-:W-:Y:S02]  /*3eb0*/  IADD3 R81, PT, PT, R81, 0x1, RZ ;  /* 0x0000000151517810 */ /* 0x000fe40007ffe0ff */
[----:B------:R-:W-:Y:S02]  /*3ec0*/  IADD3 R80, PT, PT, R80, 0x1, RZ ;  /* 0x0000000150507810 */ /* 0x000fe40007ffe0ff */
[----:B------:R-:W-:Y:S02]  /*3ed0*/  IADD3 R79, PT, PT, R79, 0x1, RZ ;  /* 0x000000014f4f7810 */ /* 0x000fe40007ffe0ff */
[----:B------:R-:W-:Y:S02]  /*3ee0*/  IADD3 R78, PT, PT, R78, 0x1, RZ ;  /* 0x000000014e4e7810 */ /* 0x000fe40007ffe0ff */
[----:B------:R-:W-:-:S02]  /*3ef0*/  IADD3 R77, PT, PT, R77, 0x1, RZ ;  /* 0x000000014d4d7810 */ /* 0x000fc40007ffe0ff */
[----:B------:R-:W-:Y:S02]  /*3f00*/  IADD3 R76, PT, PT, R76, 0x1, RZ ;  /* 0x000000014c4c7810 */ /* 0x000fe40007ffe0ff */
[----:B------:R-:W-:Y:S02]  /*3f10*/  IADD3 R75, PT, PT, R75, 0x1, RZ ;  /* 0x000000014b4b7810 */ /* 0x000fe40007ffe0ff */
[----:B------:R-:W-:Y:S02]  /*3f20*/  IADD3 R74, PT, PT, R74, 0x1, RZ ;  /* 0x000000014a4a7810 */ /* 0x000fe40007ffe0ff */
[----:B------:R-:W-:-:S07]  /*3f30*/  MOV R85, R83 ;  /* 0x0000005300557202 */ /* 0x000fce0000000f00 */
.L_x_1:
[----:B------:R-:W0:Y:S08]  /*3f40*/  LDC R2, c[0x0][0x360] ;  /* 0x0000d800ff027b82 */ /* 0x000e300000000800 */
[----:B------:R-:W1:Y:S08]  /*3f50*/  LDC R47, c[0x0][0x364] ;  /* 0x0000d900ff2f7b82 */ /* 0x000e700000000800 */
[----:B------:R-:W2:Y:S01]  /*3f60*/  LDC R5, c[0x0][0x380] ;  /* 0x0000e000ff057b82 */ /* 0x000ea20000000800 */
[----:B0-----:R-:W-:-:S05]  /*3f70*/  IMAD R2, R2, UR4, R3 ;  /* 0x0000000402027c24 */ /* 0x001fca000f8e0203 */
[----:B------:R-:W-:Y:S01]  /*3f80*/  SHF.L.U32 R2, R2, 0x3, RZ ;  /* 0x0000000302027819 */ /* 0x000fe200000006ff */
[----:B-1----:R-:W-:-:S05]  /*3f90*/  IMAD R47, R47, UR5, R4 ;  /* 0x000000052f2f7c24 */ /* 0x002fca000f8e0204 */
[----:B------:R-:W-:-:S04]  /*3fa0*/  SHF.L.U32 R47, R47, 0x3, RZ ;  /* 0x000000032f2f7819 */ /* 0x000fc800000006ff */
[----:B------:R-:W-:-:S04]  /*3fb0*/  ISETP.GT.U32.AND P4, PT, R47, R2, PT ;  /* 0x000000022f00720c */ /* 0x000fc80003f84070 */
[----:B--2---:R-:W-:-:S13]  /*3fc0*/  ISETP.GE.OR P4, PT, R2, R5, P4 ;  /* 0x000000050200720c */ /* 0x004fda0002786670 */
[----:B------:R-:W0:Y:S02]  /*3fd0*/  @!P4 LDC.64 R2, c[0x0][0x388] ;  /* 0x0000e200ff02cb82 */ /* 0x000e240000000a00 */
[----:B0-----:R-:W-:-:S04]  /*3fe0*/  @!P4 IMAD.WIDE R46, R75, 0x4, R2 ;  /* 0x000000044b2ec825 */ /* 0x001fc800078e0202 */
[----:B------:R-:W-:Y:S02]  /*3ff0*/  @!P4 IMAD.WIDE.U32 R2, R74, 0x4, R2 ;  /* 0x000000044a02c825 */ /* 0x000fe400078e0002 */
[----:B------:R-:W2:Y:S04]  /*4000*/  @!P4 LDG.E R46, desc[UR6][R46.64] ;  /* 0x000000062e2ec981 */ /* 0x000ea8000c1e1900 */
[----:B------:R0:W2:Y:S01]  /*4010*/  @!P4 LDG.E R83, desc[UR6][R2.64] ;  /* 0x000000060253c981 */ /* 0x0000a2000c1e1900 */
[----:B------:R-:W1:Y:S01]  /*4020*/  LDC R6, c[0x0][0x360] ;  /* 0x0000d800ff067b82 */ /* 0x000e620000000800 */
[----:B------:R-:W3:Y:S07]  /*4030*/  S2R R4, SR_TID.Y ;  /* 0x0000000000047919 */ /* 0x000eee0000002200 */
[----:B------:R-:W1:Y:S01]  /*4040*/  S2UR UR4, SR_CTAID.X ;  /* 0x00000000000479c3 */ /* 0x000e620000002500 */
[----:B0-----:R-:W1:Y:S07]  /*4050*/  S2R R3, SR_TID.X ;  /* 0x0000000000037919 */ /* 0x001e6e0000002100 */
[----:B------:R-:W3:Y:S08]  /*4060*/  S2UR UR5, SR_CTAID.Y ;  /* 0x00000000000579c3 */ /* 0x000ef00000002600 */
[----:B------:R-:W3:Y:S08]  /*4070*/  LDC R49, c[0x0][0x364] ;  /* 0x0000d900ff317b82 */ /* 0x000ef00000000800 */
[----:B------:R-:W0:Y:S08]  /*4080*/  LDC R2, c[0x0][0x360] ;  /* 0x0000d800ff027b82 */ /* 0x000e300000000800 */
[----:B------:R-:W4:Y:S01]  /*4090*/  LDC R47, c[0x0][0x364] ;  /* 0x0000d900ff2f7b82 */ /* 0x000f220000000800 */
[----:B-1----:R-:W-:-:S05]  /*40a0*/  IMAD R6, R6, UR4, R3 ;  /* 0x0000000406067c24 */ /* 0x002fca000f8e0203 */
[----:B------:R-:W-:Y:S01]  /*40b0*/  SHF.L.U32 R6, R6, 0x3, RZ ;  /* 0x0000000306067819 */ /* 0x000fe200000006ff */
[----:B---3--:R-:W-:-:S05]  /*40c0*/  IMAD R49, R49, UR5, R4 ;  /* 0x0000000531317c24 */ /* 0x008fca000f8e0204 */
[----:B------:R-:W-:Y:S01]  /*40d0*/  SHF.L.U32 R49, R49, 0x3, RZ ;  /* 0x0000000331317819 */ /* 0x000fe200000006ff */
[----:B0-----:R-:W-:-:S03]  /*40e0*/  IMAD R2, R2, UR4, R3 ;  /* 0x0000000402027c24 */ /* 0x001fc6000f8e0203 */
[----:B------:R-:W-:-:S04]  /*40f0*/  ISETP.GE.U32.AND P3, PT, R49, R6, PT ;  /* 0x000000063100720c */ /* 0x000fc80003f66070 */
[----:B------:R-:W-:Y:S02]  /*4100*/  ISETP.GE.OR P3, PT, R6, R5, P3 ;  /* 0x000000050600720c */ /* 0x000fe40001f66670 */
[----:B------:R-:W-:Y:S01]  /*4110*/  SHF.L.U32 R2, R2, 0x3, RZ ;  /* 0x0000000302027819 */ /* 0x000fe200000006ff */
[----:B----4-:R-:W-:-:S05]  /*4120*/  IMAD R47, R47, UR5, R4 ;  /* 0x000000052f2f7c24 */ /* 0x010fca000f8e0204 */
[----:B------:R-:W-:-:S05]  /*4130*/  LEA R47, R47, 0x2, 0x3 ;  /* 0x000000022f2f7811 */ /* 0x000fca00078e18ff */
[----:B------:R-:W0:Y:S01]  /*4140*/  @!P3 LDC.64 R48, c[0x0][0x388] ;  /* 0x0000e200ff30bb82 */ /* 0x000e220000000a00 */
[----:B--2---:R-:W-:Y:S01]  /*4150*/  @!P4 FFMA R73, R46, R83, R73 ;  /* 0x000000532e49c223 */ /* 0x004fe20000000049 */
[----:B------:R-:W-:Y:S01]  /*4160*/  ISETP.GT.U32.AND P4, PT, R47, R2, PT ;  /* 0x000000022f00720c */ /* 0x000fe20003f84070 */
[----:B0-----:R-:W-:-:S03]  /*4170*/  @!P3 IMAD.WIDE R46, R75, 0x4, R48 ;  /* 0x000000044b2eb825 */ /* 0x001fc600078e0230 */
[----:B------:R-:W-:Y:S01]  /*4180*/  ISETP.GE.OR P4, PT, R2, R5, P4 ;  /* 0x000000050200720c */ /* 0x000fe20002786670 */
[----:B------:R-:W-:Y:S01]  /*4190*/  @!P3 IMAD.WIDE.U32 R48, R76, 0x4, R48 ;  /* 0x000000044c30b825 */ /* 0x000fe200078e0030 */
[----:B------:R-:W2:Y:S04]  /*41a0*/  @!P3 LDG.E R83, desc[UR6][R46.64] ;  /* 0x000000062e53b981 */ /* 0x000ea8000c1e1900 */
[----:B------:R0:W2:Y:S07]  /*41b0*/  @!P3 LDG.E R89, desc[UR6][R48.64] ;  /* 0x000000063059b981 */ /* 0x0000ae000c1e1900 */
[----:B0-----:R-:W0:Y:S02]  /*41c0*/  @!P4 LDC.64 R48, c[0x0][0x388] ;  /* 0x0000e200ff30cb82 */ /* 0x001e240000000a00 */
[----:B0-----:R-:W-:-:S04]  /*41d0*/  @!P4 IMAD.WIDE R46, R75, 0x4, R48 ;  /* 0x000000044b2ec825 */ /* 0x001fc800078e0230 */
[----:B------:R-:W-:Y:S01]  /*41e0*/  @!P4 IMAD.WIDE.U32 R48, R77, 0x4, R48 ;  /* 0x000000044d30c825 */ /* 0x000fe200078e0030 */
[----:B------:R0:W3:Y:S04]  /*41f0*/  @!P4 LDG.E R2, desc[UR6][R46.64] ;  /* 0x000000062e02c981 */ /* 0x0000e8000c1e1900 */
[----:B------:R1:W3:Y:S01]  /*4200*/  @!P4 LDG.E R6, desc[UR6][R48.64] ;  /* 0x000000063006c981 */ /* 0x0002e2000c1e1900 */
[----:B------:R-:W4:Y:S08]  /*4210*/  LDC R84, c[0x0][0x360] ;  /* 0x0000d800ff547b82 */ /* 0x000f300000000800 */
[----:B------:R-:W5:Y:S01]  /*4220*/  LDC R87, c[0x0][0x364] ;  /* 0x0000d900ff577b82 */ /* 0x000f620000000800 */
[----:B----4-:R-:W-:-:S05]  /*4230*/  IMAD R84, R84, UR4, R3 ;  /* 0x0000000454547c24 */ /* 0x010fca000f8e0203 */
[----:B------:R-:W-:Y:S02]  /*4240*/  SHF.L.U32 R86, R84, 0x3, RZ ;  /* 0x0000000354567819 */ /* 0x000fe400000006ff */
[----:B------:R-:W4:Y:S01]  /*4250*/  LDC R84, c[0x0][0x360] ;  /* 0x0000d800ff547b82 */ /* 0x000f220000000800 */
[----:B-----5:R-:W-:-:S05]  /*4260*/  IMAD R87, R87, UR5, R4 ;  /* 0x0000000557577c24 */ /* 0x020fca000f8e0204 */
[----:B------:R-:W-:Y:S02]  /*4270*/  LEA R87, R87, 0x3, 0x3 ;  /* 0x0000000357577811 */ /* 0x000fe400078e18ff */
[----:B0-----:R-:W0:Y:S01]  /*4280*/  LDC R47, c[0x0][0x364] ;  /* 0x0000d900ff2f7b82 */ /* 0x001e220000000800 */
[----:B----4-:R-:W-:-:S05]  /*4290*/  IMAD R84, R84, UR4, R3 ;  /* 0x0000000454547c24 */ /* 0x010fca000f8e0203 */
[----:B------:R-:W-:Y:S01]  /*42a0*/  SHF.L.U32 R84, R84, 0x3, RZ ;  /* 0x0000000354547819 */ /* 0x000fe200000006ff */
[----:B0-----:R-:W-:-:S05]  /*42b0*/  IMAD R47, R47, UR5, R4 ;  /* 0x000000052f2f7c24 */ /* 0x001fca000f8e0204 */
[----:B------:R-:W-:Y:S01]  /*42c0*/  LEA R47, R47, 0x4, 0x3 ;  /* 0x000000042f2f7811 */ /* 0x000fe200078e18ff */
[----:B--2---:R-:W-:Y:S01]  /*42d0*/  @!P3 FFMA R72, R89, R83, R72 ;  /* 0x000000535948b223 */ /* 0x004fe20000000048 */
[----:B------:R-:W-:-:S04]  /*42e0*/  ISETP.GT.U32.AND P3, PT, R87, R86, PT ;  /* 0x000000565700720c */ /* 0x000fc80003f64070 */
[----:B------:R-:W-:-:S13]  /*42f0*/  ISETP.GE.OR P3, PT, R86, R5, P3 ;  /* 0x000000055600720c */ /* 0x000fda0001f66670 */
[----:B-1----:R-:W0:Y:S01]  /*4300*/  @!P3 LDC.64 R48, c[0x0][0x388] ;  /* 0x0000e200ff30bb82 */ /* 0x002e220000000a00 */
[----:B---3--:R-:W-:Y:S01]  /*4310*/  @!P4 FFMA R71, R6, R2, R71 ;  /* 0x000000020647c223 */ /* 0x008fe20000000047 */
        /* <DEDUP_REMOVED lines=48> */
[----:B------:R-:W-:Y:S01]  /*4620*/  LEA R84, R84, 0x1, 0x3 ;  /* 0x0000000154547811 */ /* 0x000fe200078e18ff */
[----:B0-----:R-:W-:-:S05]  /*4630*/  IMAD R47, R47, UR5, R4 ;  /* 0x000000052f2f7c24 */ /* 0x001fca000f8e0204 */
[----:B------:R-:W-:Y:S01]  /*4640*/  SHF.L.U32 R47, R47, 0x3, RZ ;  /* 0x000000032f2f7819 */ /* 0x000fe200000006ff */
        /* <DEDUP_REMOVED lines=9> */
[----:B------:R0:W2:Y:S04]  /*46e0*/  @!P3 LDG.E R83, desc[UR6][R46.64] ;  /* 0x000000062e53b981 */ /* 0x0000a8000c1e1900 */
[----:B------:R1:W2:Y:S07]  /*46f0*/  @!P3 LDG.E R87, desc[UR6][R48.64] ;  /* 0x000000063057b981 */ /* 0x0002ae000c1e1900 */
[----:B------:R-:W1:Y:S08]  /*4700*/  @!P4 LDC R89, c[0x0][0x384] ;  /* 0x0000e100ff59cb82 */ /* 0x000e700000000800 */
[----:B0-----:R-:W1:Y:S02]  /*4710*/  @!P4 LDC.64 R46, c[0x0][0x388] ;  /* 0x0000e200ff2ecb82 */ /* 0x001e640000000a00 */
[----:B-1----:R-:W-:-:S04]  /*4720*/  @!P4 IMAD.WIDE.U32 R48, R89, 0x4, R46 ;  /* 0x000000045930c825 */ /* 0x002fc800078e002e */
[----:B------:R-:W-:-:S04]  /*4730*/  @!P4 IMAD.WIDE.U32 R46, R74, 0x4, R46 ;  /* 0x000000044a2ec825 */ /* 0x000fc800078e002e */
[----:B------:R-:W-:Y:S01]  /*4740*/  @!P4 IMAD.WIDE R48, R75, 0x4, R48 ;  /* 0x000000044b30c825 */ /* 0x000fe200078e0230 */
[----:B------:R-:W3:Y:S04]  /*4750*/  @!P4 LDG.E R2, desc[UR6][R46.64] ;  /* 0x000000062e02c981 */ /* 0x000ee8000c1e1900 */
[----:B------:R0:W3:Y:S01]  /*4760*/  @!P4 LDG.E R6, desc[UR6][R48.64] ;  /* 0x000000063006c981 */ /* 0x0000e2000c1e1900 */
[----:B------:R-:W1:Y:S08]  /*4770*/  LDC R84, c[0x0][0x360] ;  /* 0x0000d800ff547b82 */ /* 0x000e700000000800 */
[----:B------:R-:W4:Y:S08]  /*4780*/  LDC R89, c[0x0][0x364] ;  /* 0x0000d900ff597b82 */ /* 0x000f300000000800 */
[----:B0-----:R-:W0:Y:S01]  /*4790*/  LDC R48, c[0x0][0x360] ;  /* 0x0000d800ff307b82 */ /* 0x001e220000000800 */
[----:B-1----:R-:W-:-:S07]  /*47a0*/  IMAD R84, R84, UR4, R3 ;  /* 0x0000000454547c24 */ /* 0x002fce000f8e0203 */
[----:B------:R-:W1:Y:S01]  /*47b0*/  LDC R49, c[0x0][0x364] ;  /* 0x0000d900ff317b82 */ /* 0x000e620000000800 */
[----:B------:R-:W-:Y:S01]  /*47c0*/  SHF.L.U32 R84, R84, 0x3, RZ ;  /* 0x0000000354547819 */ /* 0x000fe200000006ff */
[----:B----4-:R-:W-:-:S05]  /*47d0*/  IMAD R89, R89, UR5, R4 ;  /* 0x0000000559597c24 */ /* 0x010fca000f8e0204 */
[----:B------:R-:W-:Y:S01]  /*47e0*/  SHF.L.U32 R89, R89, 0x3, RZ ;  /* 0x0000000359597819 */ /* 0x000fe200000006ff */
[----:B0-----:R-:W-:Y:S02]  /*47f0*/  IMAD R48, R48, UR4, R3 ;  /* 0x0000000430307c24 */ /* 0x001fe4000f8e0203 */
[----:B-1----:R-:W-:-:S05]  /*4800*/  IMAD R49, R49, UR5, R4 ;  /* 0x0000000531317c24 */ /* 0x002fca000f8e0204 */
[----:B------:R-:W-:Y:S01]  /*4810*/  LEA R49, R49, 0x3, 0x3 ;  /* 0x0000000331317811 */ /* 0x000fe200078e18ff */
[----:B--2---:R-:W-:Y:S01]  /*4820*/  @!P3 FFMA R66, R87, R83, R66 ;  /* 0x000000535742b223 */ /* 0x004fe20000000042 */
[----:B------:R-:W-:Y:S02]  /*4830*/  ISETP.GT.U32.AND P3, PT, R89, R84, PT ;  /* 0x000000545900720c */ /* 0x000fe40003f64070 */
[----:B------:R-:W-:-:S04]  /*4840*/  IADD3 R84, PT, PT, R84, 0x1, RZ ;  /* 0x0000000154547810 */ /* 0x000fc80007ffe0ff */
[----:B------:R-:W-:Y:S02]  /*4850*/  ISETP.GE.OR P3, PT, R84, R5, P3 ;  /* 0x000000055400720c */ /* 0x000fe40001f66670 */
[----:B------:R-:W-:-:S11]  /*4860*/  LEA R84, R48, 0x1, 0x3 ;  /* 0x0000000130547811 */ /* 0x000fd600078e18ff */
[----:B------:R-:W0:Y:S08]  /*4870*/  @!P3 LDC R83, c[0x0][0x384] ;  /* 0x0000e100ff53bb82 */ /* 0x000e300000000800 */
[----:B------:R-:W0:Y:S01]  /*4880*/  @!P3 LDC.64 R46, c[0x0][0x388] ;  /* 0x0000e200ff2ebb82 */ /* 0x000e220000000a00 */
[----:B---3--:R-:W-:Y:S01]  /*4890*/  @!P4 FFMA R65, R6, R2, R65 ;  /* 0x000000020641c223 */ /* 0x008fe20000000041 */
[----:B------:R-:W-:Y:S01]  /*48a0*/  ISETP.GT.U32.AND P4, PT, R49, R84, PT ;  /* 0x000000543100720c */ /* 0x000fe20003f84070 */
[----:B0-----:R-:W-:-:S03]  /*48b0*/  @!P3 IMAD.WIDE.U32 R48, R83, 0x4, R46 ;  /* 0x000000045330b825 */ /* 0x001fc600078e002e */
[----:B------:R-:W-:Y:S01]  /*48c0*/  ISETP.GE.OR P4, PT, R84, R5, P4 ;  /* 0x000000055400720c */ /* 0x000fe20002786670 */
[----:B------:R-:W-:-:S04]  /*48d0*/  @!P3 IMAD.WIDE.U32 R46, R76, 0x4, R46 ;  /* 0x000000044c2eb825 */ /* 0x000fc800078e002e */
[----:B------:R-:W-:Y:S01]  /*48e0*/  @!P3 IMAD.WIDE R48, R75, 0x4, R48 ;  /* 0x000000044b30b825 */ /* 0x000fe200078e0230 */
[----:B------:R0:W2:Y:S04]  /*48f0*/  @!P3 LDG.E R87, desc[UR6][R46.64] ;  /* 0x000000062e57b981 */ /* 0x0000a8000c1e1900 */
[----:B------:R1:W2:Y:S03]  /*4900*/  @!P3 LDG.E R91, desc[UR6][R48.64] ;  /* 0x00000006305bb981 */ /* 0x0002a6000c1e1900 */
        /* <DEDUP_REMOVED lines=8> */
[----:B------:R-:W4:Y:S01]  /*4990*/  LDC R93, c[0x0][0x364] ;  /* 0x0000d900ff5d7b82 */ /* 0x000f220000000800 */
[----:B-1----:R-:W-:-:S05]  /*49a0*/  IMAD R2, R2, UR4, R3 ;  /* 0x0000000402027c24 */ /* 0x002fca000f8e0203 */
[----:B------:R-:W-:Y:S01]  /*49b0*/  LEA R2, R2, 0x1, 0x3 ;  /* 0x0000000102027811 */ /* 0x000fe200078e18ff */
[----:B----4-:R-:W-:-:S05]  /*49c0*/  IMAD R93, R93, UR5, R4 ;  /* 0x000000055d5d7c24 */ /* 0x010fca000f8e0204 */
[----:B------:R-:W-:Y:S01]  /*49d0*/  LEA R93, R93, 0x4, 0x3 ;  /* 0x000000045d5d7811 */ /* 0x000fe200078e18ff */
[----:B--2---:R-:W-:-:S03]  /*49e0*/  @!P3 FFMA R64, R91, R87, R64 ;  /* 0x000000575b40b223 */ /* 0x004fc60000000040 */
[----:B------:R-:W-:-:S04]  /*49f0*/  ISETP.GT.U32.AND P3, PT, R93, R2, PT ;  /* 0x000000025d00720c */ /* 0x000fc80003f64070 */
[----:B------:R-:W-:Y:S02]  /*4a00*/  ISETP.GE.OR P3, PT, R2, R5, P3 ;  /* 0x000000050200720c */ /* 0x000fe40001f66670 */
[----:B------:R-:W1:Y:S08]  /*4a10*/  LDC R2, c[0x0][0x360] ;  /* 0x0000d800ff027b82 */ /* 0x000e700000000800 */
[----:B0-----:R-:W0:Y:S08]  /*4a20*/  LDC R49, c[0x0][0x364] ;  /* 0x0000d900ff317b82 */ /* 0x001e300000000800 */
[----:B------:R-:W2:Y:S08]  /*4a30*/  @!P3 LDC R87, c[0x0][0x384] ;  /* 0x0000e100ff57bb82 */ /* 0x000eb00000000800 */
[----:B------:R-:W2:Y:S01]  /*4a40*/  @!P3 LDC.64 R46, c[0x0][0x388] ;  /* 0x0000e200ff2ebb82 */ /* 0x000ea20000000a00 */
[----:B-1----:R-:W-:-:S05]  /*4a50*/  IMAD R2, R2, UR4, R3 ;  /* 0x0000000402027c24 */ /* 0x002fca000f8e0203 */
[----:B------:R-:W-:Y:S01]  /*4a60*/  LEA R2, R2, 0x1, 0x3 ;  /* 0x0000000102027811 */ /* 0x000fe200078e18ff */
[----:B0-----:R-:W-:-:S05]  /*4a70*/  IMAD R49, R49, UR5, R4 ;  /* 0x0000000531317c24 */ /* 0x001fca000f8e0204 */
[----:B------:R-:W-:Y:S01]  /*4a80*/  LEA R49, R49, 0x5, 0x3 ;  /* 0x0000000531317811 */ /* 0x000fe200078e18ff */
[----:B---3--:R-:W-:-:S03]  /*4a90*/  @!P4 FFMA R62, R89, R83, R62 ;  /* 0x00000053593ec223 */ /* 0x008fc6000000003e */
[----:B------:R-:W-:-:S04]  /*4aa0*/  ISETP.GT.U32.AND P4, PT, R49, R2, PT ;  /* 0x000000023100720c */ /* 0x000fc80003f84070 */
[----:B------:R-:W-:Y:S01]  /*4ab0*/  ISETP.GE.OR P4, PT, R2, R5, P4 ;  /* 0x000000050200720c */ /* 0x000fe20002786670 */
[----:B--2---:R-:W-:-:S04]  /*4ac0*/  @!P3 IMAD.WIDE.U32 R48, R87, 0x4, R46 ;  /* 0x000000045730b825 */ /* 0x004fc800078e002e */
[----:B------:R-:W-:-:S04]  /*4ad0*/  @!P3 IMAD.WIDE.U32 R46, R79, 0x4, R46 ;  /* 0x000000044f2eb825 */ /* 0x000fc800078e002e */
[----:B------:R-:W-:Y:S01]  /*4ae0*/  @!P3 IMAD.WIDE R48, R75, 0x4, R48 ;  /* 0x000000044b30b825 */ /* 0x000fe200078e0230 */
[----:B------:R0:W2:Y:S03]  /*4af0*/  @!P3 LDG.E R2, desc[UR6][R46.64] ;  /* 0x000000062e02b981 */ /* 0x0000a6000c1e1900 */
[----:B------:R-:W1:Y:S01]  /*4b00*/  @!P4 LDC R83, c[0x0][0x384] ;  /* 0x0000e100ff53cb82 */ /* 0x000e620000000800 */
[----:B------:R1:W2:Y:S07]  /*4b10*/  @!P3 LDG.E R6, desc[UR6][R48.64] ;  /* 0x000000063006b981 */ /* 0x0002ae000c1e1900 */
        /* <DEDUP_REMOVED lines=13> */
[----:B------:R-:W-:Y:S01]  /*4bf0*/  ISETP.GT.U32.AND P3, PT, R89, R84, PT ;  /* 0x000000545900720c */ /* 0x000fe20003f64070 */
[----:B------:R-:W1:Y:S03]  /*4c00*/  LDC R2, c[0x0][0x360] ;  /* 0x0000d800ff027b82 */ /* 0x000e660000000800 */
[----:B------:R-:W-:-:S05]  /*4c10*/  ISETP.GE.OR P3, PT, R84, R5, P3 ;  /* 0x000000055400720c */ /* 0x000fca0001f66670 */
        /* <DEDUP_REMOVED lines=27> */
[----:B------:R-:W-:Y:S01]  /*4dd0*/  SHF.L.U32 R89, R89, 0x3, RZ ;  /* 0x0000000359597819 */ /* 0x000fe200000006ff */
        /* <DEDUP_REMOVED lines=10> */
[----:B------:R-:W-:Y:S01]  /*4e80*/  SHF.L.U32 R49, R49, 0x3, RZ ;  /* 0x0000000331317819 */ /* 0x000fe200000006ff */
[----:B---3--:R-:W-:-:S03]  /*4e90*/  @!P4 FFMA R58, R87, R83, R58 ;  /* 0x00000053573ac223 */ /* 0x008fc6000000003a */
[----:B------:R-:W-:-:S04]  /*4ea0*/  ISETP.GE.U32.AND P4, PT, R49, R2, PT ;  /* 0x000000023100720c */ /* 0x000fc80003f86070 */
        /* <DEDUP_REMOVED lines=16> */
[----:B------:R-:W-:Y:S01]  /*4fb0*/  SHF.L.U32 R84, R84, 0x3, RZ ;  /* 0x0000000354547819 */ /* 0x000fe200000006ff */
[----:B----4-:R-:W-:-:S05]  /*4fc0*/  IMAD R89, R89, UR5, R4 ;  /* 0x0000000559597c24 */ /* 0x010fca000f8e0204 */
[----:B------:R-:W-:Y:S01]  /*4fd0*/  SHF.L.U32 R89, R89, 0x3, RZ ;  /* 0x0000000359597819 */ /* 0x000fe200000006ff */
[----:B--2---:R-:W-:-:S03]  /*4fe0*/  @!P3 FFMA R57, R6, R2, R57 ;  /* 0x000000020639b223 */ /* 0x004fc60000000039 */
[----:B------:R-:W-:Y:S01]  /*4ff0*/  ISETP.GT.U32.AND P3, PT, R89, R84, PT ;  /* 0x000000545900720c */ /* 0x000fe20003f64070 */
[----:B------:R-:W1:Y:S01]  /*5000*/  LDC R2, c[0x0][0x360] ;  /* 0x0000d800ff027b82 */ /* 0x000e620000000800 */
[----:B------:R-:W-:-:S04]  /*5010*/  IADD3 R84, PT, PT, R84, 0x2, RZ ;  /* 0x0000000254547810 */ /* 0x000fc80007ffe0ff */
[----:B------:R-:W-:-:S03]  /*5020*/  ISETP.GE.OR P3, PT, R84, R5, P3 ;  /* 0x000000055400720c */ /* 0x000fc60001f66670 */
[----:B0-----:R-:W0:Y:S10]  /*5030*/  LDC R49, c[0x0][0x364] ;  /* 0x0000d900ff317b82 */ /* 0x001e340000000800 */
[----:B------:R-:W2:Y:S01]  /*5040*/  @!P3 LDC R89, c[0x0][0x384] ;  /* 0x0000e100ff59bb82 */ /* 0x000ea20000000800 */
[----:B-1----:R-:W-:-:S07]  /*5050*/  IMAD R2, R2, UR4, R3 ;  /* 0x0000000402027c24 */ /* 0x002fce000f8e0203 */
[----:B------:R-:W2:Y:S01]  /*5060*/  @!P3 LDC.64 R46, c[0x0][0x388] ;  /* 0x0000e200ff2ebb82 */ /* 0x000ea20000000a00 */
        /* <DEDUP_REMOVED lines=128> */
[----:B------:R-:W-:Y:S01]  /*5870*/  SHF.L.U32 R2, R2, 0x3, RZ ;  /* 0x0000000302027819 */ /* 0x000fe200000006ff */
[----:B0-----:R-:W-:-:S05]  /*5880*/  IMAD R49, R49, UR5, R4 ;  /* 0x0000000531317c24 */ /* 0x001fca000f8e0204 */
[----:B------:R-:W-:Y:S01]  /*5890*/  SHF.L.U32 R49, R49, 0x3, RZ ;  /* 0x0000000331317819 */ /* 0x000fe200000006ff */
[----:B---3--:R-:W-:-:S03]  /*58a0*/  @!P4 FFMA R44, R87, R83, R44 ;  /* 0x00000053572cc223 */ /* 0x008fc6000000002c */
[----:B------:R-:W-:Y:S02]  /*58b0*/  ISETP.GT.U32.AND P4, PT, R49, R2, PT ;  /* 0x000000023100720c */ /* 0x000fe40003f84070 */
[----:B------:R-:W-:Y:S01]  /*58c0*/  IADD3 R2, PT, PT, R2, 0x3, RZ ;  /* 0x0000000302027810 */ /* 0x000fe20007ffe0ff */
[----:B--2---:R-:W-:-:S03]  /*58d0*/  @!P3 IMAD.WIDE.U32 R48, R89, 0xc, R46 ;  /* 0x0000000c5930b825 */ /* 0x004fc600078e002e */
        /* <DEDUP_REMOVED lines=30> */
[----:B------:R-:W-:Y:S01]  /*5ac0*/  ISETP.GT.U32.AND P4, PT, R49, R2, PT ;  /* 0x000000023100720c */ /* 0x000fe20003f84070 */
        /* <DEDUP_REMOVED lines=63> */
[----:B------:R-:W-:Y:S01]  /*5ec0*/  ISETP.GE.U32.AND P4, PT, R49, R2, PT ;  /* 0x000000023100720c */ /* 0x000fe20003f86070 */
        /* <DEDUP_REMOVED lines=301> */
[----:B------:R0:W3:Y:S04]  /*71a0*/  @!P4 LDG.E R83, desc[UR6][R46.64] ;  /* 0x000000062e53c981 */ /* 0x0000e8000c1e1900 */
[----:B------:R1:W3:Y:S01]  /*71b0*/  @!P4 LDG.E R87, desc[UR6][R48.64] ;  /* 0x000000063057c981 */ /* 0x0002e2000c1e1900 */
[----:B------:R-:W4:Y:S08]  /*71c0*/  LDC R6, c[0x0][0x360] ;  /* 0x0000d800ff067b82 */ /* 0x000f300000000800 */
[----:B------:R-:W5:Y:S01]  /*71d0*/  LDC R89, c[0x0][0x364] ;  /* 0x0000d900ff597b82 */ /* 0x000f620000000800 */
[----:B----4-:R-:W-:-:S05]  /*71e0*/  IMAD R6, R6, UR4, R3 ;  /* 0x0000000406067c24 */ /* 0x010fca000f8e0203 */
[----:B------:R-:W-:Y:S01]  /*71f0*/  LEA R6, R6, 0x6, 0x3 ;  /* 0x0000000606067811 */ /* 0x000fe200078e18ff */
[----:B--2---:R-:W-:Y:S01]  /*7200*/  @!P3 FFMA R19, R84, R2, R19 ;  /* 0x000000025413b223 */ /* 0x004fe20000000013 */
[----:B-----5:R-:W-:Y:S01]  /*7210*/  IMAD R84, R89, UR5, R4 ;  /* 0x0000000559547c24 */ /* 0x020fe2000f8e0204 */
[----:B------:R-:W2:Y:S04]  /*7220*/  LDC R2, c[0x0][0x360] ;  /* 0x0000d800ff027b82 */ /* 0x000ea80000000800 */
[----:B------:R-:W-:-:S04]  /*7230*/  LEA R91, R84, 0x4, 0x3 ;  /* 0x00000004545b7811 */ /* 0x000fc800078e18ff */
[----:B------:R-:W-:Y:S01]  /*7240*/  ISETP.GT.U32.AND P3, PT, R91, R6, PT ;  /* 0x000000065b00720c */ /* 0x000fe20003f64070 */
[----:B------:R-:W4:Y:S03]  /*7250*/  LDC R89, c[0x0][0x364] ;  /* 0x0000d900ff597b82 */ /* 0x000f260000000800 */
[----:B------:R-:W-:-:S05]  /*7260*/  ISETP.GE.OR P3, PT, R6, R5, P3 ;  /* 0x000000050600720c */ /* 0x000fca0001f66670 */
[----:B------:R-:W5:Y:S01]  /*7270*/  @!P0 LDC.64 R90, c[0x0][0x388] ;  /* 0x0000e200ff5a8b82 */ /* 0x000f620000000a00 */
[----:B--2---:R-:W-:-:S07]  /*7280*/  IMAD R2, R2, UR4, R3 ;  /* 0x0000000402027c24 */ /* 0x004fce000f8e0203 */
[----:B0-----:R-:W0:Y:S01]  /*7290*/  @!P3 LDC R47, c[0x0][0x384] ;  /* 0x0000e100ff2fbb82 */ /* 0x001e220000000800 */
[----:B------:R-:W-:-:S07]  /*72a0*/  SHF.L.U32 R2, R2, 0x3, RZ ;  /* 0x0000000302027819 */ /* 0x000fce00000006ff */
[----:B-1----:R-:W0:Y:S01]  /*72b0*/  @!P3 LDC.64 R48, c[0x0][0x388] ;  /* 0x0000e200ff30bb82 */ /* 0x002e220000000a00 */
[----:B----4-:R-:W-:-:S05]  /*72c0*/  IMAD R89, R89, UR5, R4 ;  /* 0x0000000559597c24 */ /* 0x010fca000f8e0204 */
[----:B------:R-:W-:Y:S01]  /*72d0*/  SHF.L.U32 R89, R89, 0x3, RZ ;  /* 0x0000000359597819 */ /* 0x000fe200000006ff */
[----:B---3--:R-:W-:-:S03]  /*72e0*/  @!P4 FFMA R18, R87, R83, R18 ;  /* 0x000000535712c223 */ /* 0x008fc60000000012 */
[----:B------:R-:W-:Y:S02]  /*72f0*/  ISETP.GT.U32.AND P4, PT, R89, R2, PT ;  /* 0x000000025900720c */ /* 0x000fe40003f84070 */
[----:B------:R-:W-:-:S04]  /*7300*/  IADD3 R2, PT, PT, R2, 0x6, RZ ;  /* 0x0000000602027810 */ /* 0x000fc80007ffe0ff */
[----:B------:R-:W-:Y:S01]  /*7310*/  ISETP.GE.OR P4, PT, R2, R5, P4 ;  /* 0x000000050200720c */ /* 0x000fe20002786670 */
[----:B0-----:R-:W-:-:S04]  /*7320*/  @!P3 IMAD.WIDE.U32 R86, R47, 0x18, R48 ;  /* 0x000000182f56b825 */ /* 0x001fc800078e0030 */
[----:B------:R-:W-:-:S08]  /*7330*/  @!P3 IMAD.WIDE.U32 R48, R79, 0x4, R48 ;  /* 0x000000044f30b825 */ /* 0x000fd000078e0030 */
[----:B------:R-:W0:Y:S01]  /*7340*/  @!P4 LDC R83, c[0x0][0x384] ;  /* 0x0000e100ff53cb82 */ /* 0x000e220000000800 */
[----:B------:R-:W-:Y:S01]  /*7350*/  @!P3 IMAD.WIDE R86, R75, 0x4, R86 ;  /* 0x000000044b56b825 */ /* 0x000fe200078e0256 */
[----:B------:R0:W2:Y:S05]  /*7360*/  @!P3 LDG.E R2, desc[UR6][R48.64] ;  /* 0x000000063002b981 */ /* 0x0000aa000c1e1900 */
[----:B------:R-:W2:Y:S01]  /*7370*/  @!P3 LDG.E R86, desc[UR6][R86.64] ;  /* 0x000000065656b981 */ /* 0x000ea2000c1e1900 */
[----:B------:R-:W0:Y:S02]  /*7380*/  @!P4 LDC.64 R46, c[0x0][0x388] ;  /* 0x0000e200ff2ecb82 */ /* 0x000e240000000a00 */
[----:B0-----:R-:W-:-:S04]  /*7390*/  @!P4 IMAD.WIDE.U32 R48, R83, 0x18, R46 ;  /* 0x000000185330c825 */ /* 0x001fc800078e002e */
[----:B------:R-:W-:-:S04]  /*73a0*/  @!P4 IMAD.WIDE.U32 R46, R81, 0x4, R46 ;  /* 0x00000004512ec825 */ /* 0x000fc800078e002e */
[----:B------:R-:W-:Y:S02]  /*73b0*/  @!P4 IMAD.WIDE R48, R75, 0x4, R48 ;  /* 0x000000044b30c825 */ /* 0x000fe400078e0230 */
[----:B------:R-:W3:Y:S04]  /*73c0*/  @!P4 LDG.E R46, desc[UR6][R46.64] ;  /* 0x000000062e2ec981 */ /* 0x000ee8000c1e1900 */
[----:B------:R0:W3:Y:S01]  /*73d0*/  @!P4 LDG.E R84, desc[UR6][R48.64] ;  /* 0x000000063054c981 */ /* 0x0000e2000c1e1900 */
[----:B------:R-:W1:Y:S08]  /*73e0*/  LDC R6, c[0x0][0x360] ;  /* 0x0000d800ff067b82 */ /* 0x000e700000000800 */
[----:B------:R-:W4:Y:S01]  /*73f0*/  LDC R89, c[0x0][0x364] ;  /* 0x0000d900ff597b82 */ /* 0x000f220000000800 */
[----:B-1----:R-:W-:-:S02]  /*7400*/  IMAD R6, R6, UR4, R3 ;  /* 0x0000000406067c24 */ /* 0x002fc4000f8e0203 */
[----:B----4-:R-:W-:-:S03]  /*7410*/  IMAD R89, R89, UR5, R4 ;  /* 0x0000000559597c24 */ /* 0x010fc6000f8e0204 */
[----:B------:R-:W-:Y:S02]  /*7420*/  LEA R6, R6, 0x7, 0x3 ;  /* 0x0000000706067811 */ /* 0x000fe400078e18ff */
[----:B------:R-:W-:Y:S01]  /*7430*/  SHF.L.U32 R89, R89, 0x3, RZ ;  /* 0x0000000359597819 */ /* 0x000fe200000006ff */
[----:B--2---:R-:W-:Y:S02]  /*7440*/  @!P3 FFMA R17, R86, R2, R17 ;  /* 0x000000025611b223 */ /* 0x004fe40000000011 */
[----:B------:R-:W1:Y:S08]  /*7450*/  LDC R2, c[0x0][0x360] ;  /* 0x0000d800ff027b82 */ /* 0x000e700000000800 */
[----:B------:R-:W2:Y:S01]  /*7460*/  LDC R83, c[0x0][0x364] ;  /* 0x0000d900ff537b82 */ /* 0x000ea20000000800 */
[----:B------:R-:W-:-:S04]  /*7470*/  ISETP.GT.U32.AND P3, PT, R89, R6, PT ;  /* 0x000000065900720c */ /* 0x000fc80003f64070 */
[----:B------:R-:W-:-:S03]  /*7480*/  ISETP.GE.OR P3, PT, R6, R5, P3 ;  /* 0x000000050600720c */ /* 0x000fc60001f66670 */
[----:B------:R-:W5:Y:S01]  /*7490*/  @!P0 LDC R89, c[0x0][0x384] ;  /* 0x0000e100ff598b82 */ /* 0x000f620000000800 */
[----:B-1----:R-:W-:-:S09]  /*74a0*/  IMAD R2, R2, UR4, R3 ;  /* 0x0000000402027c24 */ /* 0x002fd2000f8e0203 */
[----:B------:R-:W1:Y:S01]  /*74b0*/  @!P3 LDC R87, c[0x0][0x384] ;  /* 0x0000e100ff57bb82 */ /* 0x000e620000000800 */
[----:B--2---:R-:W-:Y:S01]  /*74c0*/  IMAD R83, R83, UR5, R4 ;  /* 0x0000000553537c24 */ /* 0x004fe2000f8e0204 */
[----:B------:R-:W-:-:S06]  /*74d0*/  LEA R2, R2, 0x7, 0x3 ;  /* 0x0000000702027811 */ /* 0x000fcc00078e18ff */
[----:B0-----:R-:W1:Y:S01]  /*74e0*/  @!P3 LDC.64 R48, c[0x0][0x388] ;  /* 0x0000e200ff30bb82 */ /* 0x001e620000000a00 */
[----:B------:R-:W-:Y:S01]  /*74f0*/  SHF.L.U32 R83, R83, 0x3, RZ ;  /* 0x0000000353537819 */ /* 0x000fe200000006ff */
[----:B---3--:R-:W-:-:S03]  /*7500*/  @!P4 FFMA R15, R84, R46, R15 ;  /* 0x0000002e540fc223 */ /* 0x008fc6000000000f */
[----:B------:R-:W-:-:S04]  /*7510*/  ISETP.GE.U32.AND P4, PT, R83, R2, PT ;  /* 0x000000025300720c */ /* 0x000fc80003f86070 */
[----:B------:R-:W-:-:S13]  /*7520*/  ISETP.GE.OR P4, PT, R2, R5, P4 ;  /* 0x000000050200720c */ /* 0x000fda0002786670 */
[----:B------:R-:W0:Y:S01]  /*7530*/  @!P4 LDC R83, c[0x0][0x384] ;  /* 0x0000e100ff53cb82 */ /* 0x000e220000000800 */
[----:B-1----:R-:W-:-:S07]  /*7540*/  @!P3 IMAD.WIDE.U32 R86, R87, 0x1c, R48 ;  /* 0x0000001c5756b825 */ /* 0x002fce00078e0030 */
[----:B------:R-:W0:Y:S01]  /*7550*/  @!P4 LDC.64 R46, c[0x0][0x388] ;  /* 0x0000e200ff2ecb82 */ /* 0x000e220000000a00 */
[----:B------:R-:W-:-:S04]  /*7560*/  @!P3 IMAD.WIDE R86, R75, 0x4, R86 ;  /* 0x000000044b56b825 */ /* 0x000fc800078e0256 */
[----:B------:R-:W-:Y:S02]  /*7570*/  @!P3 IMAD.WIDE.U32 R48, R74, 0x4, R48 ;  /* 0x000000044a30b825 */ /* 0x000fe400078e0030 */
[----:B------:R-:W2:Y:S04]  /*7580*/  @!P3 LDG.E R86, desc[UR6][R86.64] ;  /* 0x000000065656b981 */ /* 0x000ea8000c1e1900 */
[----:B------:R0:W2:Y:S02]  /*7590*/  @!P3 LDG.E R2, desc[UR6][R48.64] ;  /* 0x000000063002b981 */ /* 0x0000a4000c1e1900 */
[----:B0-----:R-:W-:-:S04]  /*75a0*/  @!P4 IMAD.WIDE.U32 R48, R83, 0x1c, R46 ;  /* 0x0000001c5330c825 */ /* 0x001fc800078e002e */
[----:B------:R-:W-:-:S04]  /*75b0*/  @!P4 IMAD.WIDE.U32 R46, R76, 0x4, R46 ;  /* 0x000000044c2ec825 */ /* 0x000fc800078e002e */
[----:B------:R-:W-:Y:S02]  /*75c0*/  @!P4 IMAD.WIDE R48, R75, 0x4, R48 ;  /* 0x000000044b30c825 */ /* 0x000fe400078e0230 */
[----:B------:R-:W3:Y:S04]  /*75d0*/  @!P4 LDG.E R47, desc[UR6][R46.64] ;  /* 0x000000062e2fc981 */ /* 0x000ee8000c1e1900 */
[----:B------:R0:W3:Y:S01]  /*75e0*/  @!P4 LDG.E R93, desc[UR6][R48.64] ;  /* 0x00000006305dc981 */ /* 0x0000e2000c1e1900 */
[----:B------:R-:W1:Y:S08]  /*75f0*/  LDC R6, c[0x0][0x360] ;  /* 0x0000d800ff067b82 */ /* 0x000e700000000800 */
[----:B------:R-:W4:Y:S08]  /*7600*/  LDC R83, c[0x0][0x364] ;  /* 0x0000d900ff537b82 */ /* 0x000f300000000800 */
[----:B0-----:R-:W0:Y:S01]  /*7610*/  @!P1 LDC R49, c[0x0][0x384] ;  /* 0x0000e100ff319b82 */ /* 0x001e220000000800 */
[----:B-1----:R-:W-:-:S02]  /*7620*/  IMAD R6, R6, UR4, R3 ;  /* 0x0000000406067c24 */ /* 0x002fc4000f8e0203 */
[----:B----4-:R-:W-:-:S03]  /*7630*/  IMAD R83, R83, UR5, R4 ;  /* 0x0000000553537c24 */ /* 0x010fc6000f8e0204 */
[----:B------:R-:W-:Y:S02]  /*7640*/  LEA R6, R6, 0x7, 0x3 ;  /* 0x0000000706067811 */ /* 0x000fe400078e18ff */
[----:B------:R-:W-:Y:S01]  /*7650*/  LEA R83, R83, 0x2, 0x3 ;  /* 0x0000000253537811 */ /* 0x000fe200078e18ff */
[----:B------:R-:W1:Y:S01]  /*7660*/  LDC R84, c[0x0][0x360] ;  /* 0x0000d800ff547b82 */ /* 0x000e620000000800 */
[----:B-----5:R-:W-:-:S04]  /*7670*/  @!P0 IMAD.WIDE.U32 R88, R89, 0x4, R90 ;  /* 0x0000000459588825 */ /* 0x020fc800078e005a */
[----:B------:R-:W-:-:S04]  /*7680*/  @!P0 IMAD.WIDE R88, R75, 0x4, R88 ;  /* 0x000000044b588825 */ /* 0x000fc800078e0258 */
[----:B------:R-:W-:-:S04]  /*7690*/  @!P0 IMAD.WIDE.U32 R90, R77, 0x4, R90 ;  /* 0x000000044d5a8825 */ /* 0x000fc800078e005a */
[----:B--2---:R-:W-:Y:S01]  /*76a0*/  @!P3 FFMA R13, R86, R2, R13 ;  /* 0x00000002560db223 */ /* 0x004fe2000000000d */
[----:B------:R-:W-:Y:S01]  /*76b0*/  ISETP.GT.U32.AND P3, PT, R83, R6, PT ;  /* 0x000000065300720c */ /* 0x000fe20003f64070 */
[----:B------:R-:W0:Y:S01]  /*76c0*/  @!P1 LDC.64 R86, c[0x0][0x388] ;  /* 0x0000e200ff569b82 */ /* 0x000e220000000a00 */
[----:B------:R2:W4:Y:S02]  /*76d0*/  @!P0 LDG.E R2, desc[UR6][R90.64] ;  /* 0x000000065a028981 */ /* 0x000524000c1e1900 */
[----:B------:R-:W-:Y:S02]  /*76e0*/  ISETP.GE.OR P3, PT, R6, R5, P3 ;  /* 0x000000050600720c */ /* 0x000fe40001f66670 */
[----:B------:R0:W4:Y:S03]  /*76f0*/  @!P0 LDG.E R6, desc[UR6][R88.64] ;  /* 0x0000000658068981 */ /* 0x000126000c1e1900 */
[----:B------:R-:W5:Y:S08]  /*7700*/  LDC R83, c[0x0][0x364] ;  /* 0x0000d900ff537b82 */ /* 0x000f700000000800 */
[----:B------:R-:W5:Y:S01]  /*7710*/  @!P3 LDC R48, c[0x0][0x384] ;  /* 0x0000e100ff30bb82 */ /* 0x000f620000000800 */
[----:B---3--:R-:W-:-:S07]  /*7720*/  @!P4 FFMA R12, R93, R47, R12 ;  /* 0x0000002f5d0cc223 */ /* 0x008fce000000000c */
[----:B--2---:R-:W2:Y:S08]  /*7730*/  @!P5 LDC R91, c[0x0][0x384] ;  /* 0x0000e100ff5bdb82 */ /* 0x004eb00000000800 */
[----:B------:R-:W3:Y:S01]  /*7740*/  @!P3 LDC.64 R46, c[0x0][0x388] ;  /* 0x0000e200ff2ebb82 */ /* 0x000ee20000000a00 */
[----:B0-----:R-:W-:-:S04]  /*7750*/  @!P1 IMAD.WIDE.U32 R88, R49, 0x18, R86 ;  /* 0x0000001831589825 */ /* 0x001fc800078e0056 */
[----:B------:R-:W-:-:S03]  /*7760*/  @!P1 IMAD.WIDE.U32 R86, R80, 0x4, R86 ;  /* 0x0000000450569825 */ /* 0x000fc600078e0056 */
[----:B------:R-:W0:Y:S01]  /*7770*/  @!P2 LDC R93, c[0x0][0x384] ;  /* 0x0000e100ff5dab82 */ /* 0x000e220000000800 */
[----:B------:R-:W-:Y:S02]  /*7780*/  @!P1 IMAD.WIDE R88, R75, 0x4, R88 ;  /* 0x000000044b589825 */ /* 0x000fe400078e0258 */
[----:B------:R-:W2:Y:S02]  /*7790*/  @!P1 LDG.E R86, desc[UR6][R86.64] ;  /* 0x0000000656569981 */ /* 0x000ea4000c1e1900 */
[----:B-1----:R-:W-:Y:S02]  /*77a0*/  IMAD R90, R84, UR4, R3 ;  /* 0x00000004545a7c24 */ /* 0x002fe4000f8e0203 */
[----:B-----5:R-:W-:Y:S01]  /*77b0*/  IMAD R83, R83, UR5, R4 ;  /* 0x0000000553537c24 */ /* 0x020fe2000f8e0204 */
[----:B------:R-:W2:Y:S01]  /*77c0*/  @!P1 LDG.E R88, desc[UR6][R88.64] ;  /* 0x0000000658589981 */ /* 0x000ea2000c1e1900 */
[----:B---3--:R-:W-:-:S04]  /*77d0*/  @!P3 IMAD.WIDE.U32 R48, R48, 0x1c, R46 ;  /* 0x0000001c3030b825 */ /* 0x008fc800078e002e */
[----:B------:R-:W-:-:S04]  /*77e0*/  @!P3 IMAD.WIDE.U32 R46, R77, 0x4, R46 ;  /* 0x000000044d2eb825 */ /* 0x000fc800078e002e */
[----:B------:R-:W-:Y:S01]  /*77f0*/  @!P3 IMAD.WIDE R48, R75, 0x4, R48 ;  /* 0x000000044b30b825 */ /* 0x000fe200078e0230 */
[----:B------:R1:W3:Y:S01]  /*7800*/  @!P3 LDG.E R87, desc[UR6][R46.64] ;  /* 0x000000062e57b981 */ /* 0x0002e2000c1e1900 */
[----:B------:R-:W-:Y:S02]  /*7810*/  LEA R90, R90, 0x7, 0x3 ;  /* 0x000000075a5a7811 */ /* 0x000fe400078e18ff */
[----:B------:R-:W-:Y:S01]  /*7820*/  LEA R83, R83, 0x3, 0x3 ;  /* 0x0000000353537811 */ /* 0x000fe200078e18ff */
[----:B------:R5:W3:Y:S03]  /*7830*/  @!P3 LDG.E R84, desc[UR6][R48.64] ;  /* 0x000000063054b981 */ /* 0x000ae6000c1e1900 */
[----:B------:R-:W-:-:S04]  /*7840*/  ISETP.GT.U32.AND P4, PT, R83, R90, PT ;  /* 0x0000005a5300720c */ /* 0x000fc80003f84070 */
[----:B------:R-:W-:-:S13]  /*7850*/  ISETP.GE.OR P4, PT, R90, R5, P4 ;  /* 0x000000055a00720c */ /* 0x000fda0002786670 */
[----:B------:R-:W5:Y:S08]  /*7860*/  @!P4 LDC R83, c[0x0][0x384] ;  /* 0x0000e100ff53cb82 */ /* 0x000f700000000800 */
[----:B-1----:R-:W5:Y:S02]  /*7870*/  @!P4 LDC.64 R46, c[0x0][0x388] ;  /* 0x0000e200ff2ecb82 */ /* 0x002f640000000a00 */
[----:B-----5:R-:W-:-:S04]  /*7880*/  @!P4 IMAD.WIDE.U32 R48, R83, 0x1c, R46 ;  /* 0x0000001c5330c825 */ /* 0x020fc800078e002e */
[----:B------:R-:W-:-:S04]  /*7890*/  @!P4 IMAD.WIDE.U32 R46, R78, 0x4, R46 ;  /* 0x000000044e2ec825 */ /* 0x000fc800078e002e */
[----:B------:R-:W-:Y:S01]  /*78a0*/  @!P4 IMAD.WIDE R48, R75, 0x4, R48 ;  /* 0x000000044b30c825 */ /* 0x000fe200078e0230 */
[----:B------:R1:W5:Y:S05]  /*78b0*/  @!P4 LDG.E R83, desc[UR6][R46.64] ;  /* 0x000000062e53c981 */ /* 0x00036a000c1e1900 */
[----:B------:R-:W5:Y:S01]  /*78c0*/  @!P4 LDG.E R48, desc[UR6][R48.64] ;  /* 0x000000063030c981 */ /* 0x000f62000c1e1900 */
[----:B------:R-:W0:Y:S08]  /*78d0*/  LDC R90, c[0x0][0x360] ;  /* 0x0000d800ff5a7b82 */ /* 0x000e300000000800 */
[----:B------:R-:W0:Y:S08]  /*78e0*/  LDC R89, c[0x0][0x364] ;  /* 0x0000d900ff597b82 */ /* 0x000e300000000800 */
[----:B-1----:R-:W1:Y:S01]  /*78f0*/  @!P6 LDC.64 R46, c[0x0][0x388] ;  /* 0x0000e200ff2eeb82 */ /* 0x002e620000000a00 */
[----:B0-----:R-:W-:-:S05]  /*7900*/  IMAD R89, R89, UR5, R4 ;  /* 0x0000000559597c24 */ /* 0x001fca000f8e0204 */
[----:B------:R-:W-:Y:S02]  /*7910*/  LEA R89, R89, 0x4, 0x3 ;  /* 0x0000000459597811 */ /* 0x000fe400078e18ff */
[----:B------:R-:W0:Y:S02]  /*7920*/  LDC R92, c[0x0][0x360] ;  /* 0x0000d800ff5c7b82 */ /* 0x000e240000000800 */
[----:B0-----:R-:W-:-:S05]  /*7930*/  IMAD R92, R92, UR4, R3 ;  /* 0x000000045c5c7c24 */ /* 0x001fca000f8e0203 */
[----:B------:R-:W-:Y:S01]  /*7940*/  SHF.L.U32 R92, R92, 0x3, RZ ;  /* 0x000000035c5c7819 */ /* 0x000fe200000006ff */
[----:B----4-:R-:W-:Y:S02]  /*7950*/  @!P0 FFMA R63, R6, R2, R63 ;  /* 0x00000002063f8223 */ /* 0x010fe4000000003f */
[----:B------:R-:W0:Y:S01]  /*7960*/  @!P6 LDC R2, c[0x0][0x384] ;  /* 0x0000e100ff02eb82 */ /* 0x000e220000000800 */
[----:B--2---:R-:W-:Y:S01]  /*7970*/  @!P1 FFMA R16, R88, R86, R16 ;  /* 0x0000005658109223 */ /* 0x004fe20000000010 */
[----:B---3--:R-:W-:-:S06]  /*7980*/  @!P3 FFMA R11, R84, R87, R11 ;  /* 0x00000057540bb223 */ /* 0x008fcc000000000b */
[----:B------:R-:W2:Y:S01]  /*7990*/  @!P5 LDC.64 R86, c[0x0][0x388] ;  /* 0x0000e200ff56db82 */ /* 0x000ea20000000a00 */
[----:B------:R-:W-:-:S05]  /*79a0*/  IMAD R84, R90, UR4, R3 ;  /* 0x000000045a547c24 */ /* 0x000fca000f8e0203 */
[----:B------:R-:W-:-:S04]  /*79b0*/  LEA R84, R84, 0x7, 0x3 ;  /* 0x0000000754547811 */ /* 0x000fc800078e18ff */
[----:B------:R-:W-:Y:S01]  /*79c0*/  ISETP.GT.U32.AND P3, PT, R89, R84, PT ;  /* 0x000000545900720c */ /* 0x000fe20003f64070 */
[----:B--2---:R-:W-:-:S03]  /*79d0*/  @!P5 IMAD.WIDE.U32 R88, R91, 0x18, R86 ;  /* 0x000000185b58d825 */ /* 0x004fc600078e0056 */
[----:B------:R-:W-:Y:S01]  /*79e0*/  ISETP.GE.OR P3, PT, R84, R5, P3 ;  /* 0x000000055400720c */ /* 0x000fe20001f66670 */
[----:B------:R-:W2:Y:S01]  /*79f0*/  @!P2 LDC.64 R90, c[0x0][0x388] ;  /* 0x0000e200ff5aab82 */ /* 0x000ea20000000a00 */
[----:B------:R-:W-:-:S06]  /*7a00*/  @!P5 IMAD.WIDE R88, R75, 0x4, R88 ;  /* 0x000000044b58d825 */ /* 0x000fcc00078e0258 */
[----:B------:R3:W4:Y:S02]  /*7a10*/  @!P5 LDG.E R88, desc[UR6][R88.64] ;  /* 0x000000065858d981 */ /* 0x000724000c1e1900 */
[----:B---3--:R-:W3:Y:S01]  /*7a20*/  LDC R89, c[0x0][0x364] ;  /* 0x0000d900ff597b82 */ /* 0x008ee20000000800 */
[----:B------:R-:W-:-:S05]  /*7a30*/  @!P5 IMAD.WIDE.U32 R86, R82, 0x4, R86 ;  /* 0x000000045256d825 */ /* 0x000fca00078e0056 */
[----:B------:R1:W4:Y:S02]  /*7a40*/  @!P5 LDG.E R6, desc[UR6][R86.64] ;  /* 0x000000065606d981 */ /* 0x000324000c1e1900 */
[----:B-1----:R-:W-:-:S04]  /*7a50*/  @!P6 IMAD.WIDE.U32 R86, R80, 0x4, R46 ;  /* 0x000000045056e825 */ /* 0x002fc800078e002e */
[----:B-----5:R-:W-:Y:S01]  /*7a60*/  @!P4 FFMA R10, R48, R83, R10 ;  /* 0x00000053300ac223 */ /* 0x020fe2000000000a */
[----:B0-----:R-:W-:Y:S01]  /*7a70*/  @!P6 IMAD.WIDE.U32 R46, R2, 0x1c, R46 ;  /* 0x0000001c022ee825 */ /* 0x001fe200078e002e */
[----:B------:R-:W0:Y:S01]  /*7a80*/  @!P3 LDC.64 R48, c[0x0][0x388] ;  /* 0x0000e200ff30bb82 */ /* 0x000e220000000a00 */
[----:B------:R-:W5:Y:S02]  /*7a90*/  @!P6 LDG.E R87, desc[UR6][R86.64] ;  /* 0x000000065657e981 */ /* 0x000f64000c1e1900 */
[----:B---3--:R-:W-:Y:S02]  /*7aa0*/  IMAD R89, R89, UR5, R4 ;  /* 0x0000000559597c24 */ /* 0x008fe4000f8e0204 */
[----:B------:R-:W-:-:S03]  /*7ab0*/  @!P6 IMAD.WIDE R46, R75, 0x4, R46 ;  /* 0x000000044b2ee825 */ /* 0x000fc600078e022e */
[----:B------:R-:W-:Y:S02]  /*7ac0*/  SHF.L.U32 R89, R89, 0x3, RZ ;  /* 0x0000000359597819 */ /* 0x000fe400000006ff */
[----:B------:R2:W5:Y:S02]  /*7ad0*/  @!P6 LDG.E R86, desc[UR6][R46.64] ;  /* 0x000000062e56e981 */ /* 0x000564000c1e1900 */
[----:B------:R-:W-:Y:S02]  /*7ae0*/  ISETP.GT.U32.AND P4, PT, R89, R92, PT ;  /* 0x0000005c5900720c */ /* 0x000fe40003f84070 */
[----:B------:R-:W-:Y:S01]  /*7af0*/  IADD3 R92, PT, PT, R92, 0x7, RZ ;  /* 0x000000075c5c7810 */ /* 0x000fe20007ffe0ff */
[----:B--2---:R-:W-:Y:S02]  /*7b00*/  @!P2 IMAD.WIDE.U32 R46, R93, 0x1c, R90 ;  /* 0x0000001c5d2ea825 */ /* 0x004fe400078e005a */
[----:B------:R-:W1:Y:S01]  /*7b10*/  @!P3 LDC R93, c[0x0][0x384] ;  /* 0x0000e100ff5dbb82 */ /* 0x000e620000000800 */
[----:B------:R-:W-:Y:S01]  /*7b20*/  ISETP.GE.OR P4, PT, R92, R5, P4 ;  /* 0x000000055c00720c */ /* 0x000fe20002786670 */
[----:B------:R-:W-:-:S05]  /*7b30*/  @!P2 IMAD.WIDE R46, R75, 0x4, R46 ;  /* 0x000000044b2ea825 */ /* 0x000fca00078e022e */
[----:B------:R0:W2:Y:S07]  /*7b40*/  @!P2 LDG.E R84, desc[UR6][R46.64] ;  /* 0x000000062e54a981 */ /* 0x0000ae000c1e1900 */
[----:B------:R-:W3:Y:S01]  /*7b50*/  @!P4 LDC R89, c[0x0][0x384] ;  /* 0x0000e100ff59cb82 */ /* 0x000ee20000000800 */
[----:B0-----:R-:W-:-:S05]  /*7b60*/  @!P3 IMAD.WIDE.U32 R46, R79, 0x4, R48 ;  /* 0x000000044f2eb825 */ /* 0x001fca00078e0030 */
[----:B------:R0:W2:Y:S01]  /*7b70*/  @!P3 LDG.E R83, desc[UR6][R46.64] ;  /* 0x000000062e53b981 */ /* 0x0000a2000c1e1900 */
[----:B-1----:R-:W-:Y:S01]  /*7b80*/  @!P3 IMAD.WIDE.U32 R48, R93, 0x1c, R48 ;  /* 0x0000001c5d30b825 */ /* 0x002fe200078e0030 */
[----:B0-----:R-:W3:Y:S03]  /*7b90*/  @!P4 LDC.64 R46, c[0x0][0x388] ;  /* 0x0000e200ff2ecb82 */ /* 0x001ee60000000a00 */
[----:B------:R-:W-:-:S04]  /*7ba0*/  @!P2 IMAD.WIDE.U32 R90, R81, 0x4, R90 ;  /* 0x00000004515aa825 */ /* 0x000fc800078e005a */
[----:B------:R-:W-:Y:S01]  /*7bb0*/  @!P3 IMAD.WIDE R48, R75, 0x4, R48 ;  /* 0x000000044b30b825 */ /* 0x000fe200078e0230 */
[----:B------:R-:W2:Y:S04]  /*7bc0*/  @!P2 LDG.E R2, desc[UR6][R90.64] ;  /* 0x000000065a02a981 */ /* 0x000ea8000c1e1900 */
[----:B------:R3:W2:Y:S02]  /*7bd0*/  @!P3 LDG.E R90, desc[UR6][R48.64] ;  /* 0x00000006305ab981 */ /* 0x0006a4000c1e1900 */
[----:B---3--:R-:W-:-:S04]  /*7be0*/  @!P4 IMAD.WIDE.U32 R48, R89, 0x1c, R46 ;  /* 0x0000001c5930c825 */ /* 0x008fc800078e002e */
[----:B------:R-:W-:-:S04]  /*7bf0*/  @!P4 IMAD.WIDE.U32 R46, R82, 0x4, R46 ;  /* 0x00000004522ec825 */ /* 0x000fc800078e002e */
[----:B------:R-:W-:Y:S02]  /*7c00*/  @!P4 IMAD.WIDE R48, R75, 0x4, R48 ;  /* 0x000000044b30c825 */ /* 0x000fe400078e0230 */
[----:B------:R-:W3:Y:S04]  /*7c10*/  @!P4 LDG.E R46, desc[UR6][R46.64] ;  /* 0x000000062e2ec981 */ /* 0x000ee8000c1e1900 */
[----:B------:R-:W3:Y:S01]  /*7c20*/  @!P4 LDG.E R89, desc[UR6][R48.64] ;  /* 0x000000063059c981 */ /* 0x000ee2000c1e1900 */
[----:B------:R-:W-:Y:S02]  /*7c30*/  IADD3 R85, PT, PT, R85, 0x1, RZ ;  /* 0x0000000155557810 */ /* 0x000fe40007ffe0ff */
[----:B------:R-:W-:Y:S02]  /*7c40*/  IADD3 R80, PT, PT, R80, 0x1, RZ ;  /* 0x0000000150507810 */ /* 0x000fe40007ffe0ff */
[----:B------:R-:W-:-:S02]  /*7c50*/  IADD3 R81, PT, PT, R81, 0x1, RZ ;  /* 0x0000000151517810 */ /* 0x000fc40007ffe0ff */
[----:B------:R-:W-:Y:S02]  /*7c60*/  IADD3 R74, PT, PT, R74, 0x1, RZ ;  /* 0x000000014a4a7810 */ /* 0x000fe40007ffe0ff */
[----:B------:R-:W-:Y:S02]  /*7c70*/  IADD3 R76, PT, PT, R76, 0x1, RZ ;  /* 0x000000014c4c7810 */ /* 0x000fe40007ffe0ff */
[----:B------:R-:W-:Y:S02]  /*7c80*/  IADD3 R77, PT, PT, R77, 0x1, RZ ;  /* 0x000000014d4d7810 */ /* 0x000fe40007ffe0ff */
[----:B------:R-:W-:Y:S02]  /*7c90*/  IADD3 R78, PT, PT, R78, 0x1, RZ ;  /* 0x000000014e4e7810 */ /* 0x000fe40007ffe0ff */
[----:B------:R-:W-:Y:S02]  /*7ca0*/  IADD3 R79, PT, PT, R79, 0x1, RZ ;  /* 0x000000014f4f7810 */ /* 0x000fe40007ffe0ff */
[----:B------:R-:W-:-:S02]  /*7cb0*/  IADD3 R82, PT, PT, R82, 0x1, RZ ;  /* 0x0000000152527810 */ /* 0x000fc40007ffe0ff */
[----:B------:R-:W-:Y:S01]  /*7cc0*/  IADD3 R75, PT, PT, R75, 0x1, RZ ;  /* 0x000000014b4b7810 */ /* 0x000fe20007ffe0ff */
[----:B----4-:R-:W-:Y:S01]  /*7cd0*/  @!P5 FFMA R14, R88, R6, R14 ;  /* 0x00000006580ed223 */ /* 0x010fe2000000000e */
[----:B-----5:R-:W-:Y:S01]  /*7ce0*/  @!P6 FFMA R8, R86, R87, R8 ;  /* 0x000000575608e223 */ /* 0x020fe20000000008 */
[----:B--2---:R-:W-:Y:S01]  /*7cf0*/  @!P3 FFMA R9, R90, R83, R9 ;  /* 0x000000535a09b223 */ /* 0x004fe20000000009 */
[----:B------:R-:W-:Y:S01]  /*7d00*/  ISETP.NE.AND P3, PT, R85, RZ, PT ;  /* 0x000000ff5500720c */ /* 0x000fe20003f65270 */
[----:B------:R-:W-:Y:S01]  /*7d10*/  @!P2 FFMA R7, R84, R2, R7 ;  /* 0x000000025407a223 */ /* 0x000fe20000000007 */
[----:B---3--:R-:W-:-:S11]  /*7d20*/  @!P4 FFMA R0, R89, R46, R0 ;  /* 0x0000002e5900c223 */ /* 0x008fd60000000000 */
[----:B------:R-:W-:Y:S05]  /*7d30*/  @P3 BRA `(.L_x_1) ;  /* 0xffffffc000803947 */ /* 0x000fea000383ffff */
.L_x_0:
[----:B------:R-:W0:Y:S01]  /*7d40*/  LDC R84, c[0x0][0x360] ;  /* 0x0000d800ff547b82 */ /* 0x000e220000000800 */
[----:B------:R-:W1:Y:S07]  /*7d50*/  LDCU.64 UR8, c[0x0][0x390] ;  /* 0x00007200ff0877ac */ /* 0x000e6e0008000a00 */
[----:B------:R-:W2:Y:S01]  /*7d60*/  LDC R83, c[0x0][0x364] ;  /* 0x0000d900ff537b82 */ /* 0x000ea20000000800 */
[----:B0-----:R-:W-:-:S05]  /*7d70*/  IMAD R84, R84, UR4, R3 ;  /* 0x0000000454547c24 */ /* 0x001fca000f8e0203 */
[----:B------:R-:W-:Y:S01]  /*7d80*/  SHF.L.U32 R84, R84, 0x3, RZ ;  /* 0x0000000354547819 */ /* 0x000fe200000006ff */
[----:B--2---:R-:W-:-:S05]  /*7d90*/  IMAD R83, R83, UR5, R4 ;  /* 0x0000000553537c24 */ /* 0x004fca000f8e0204 */
[----:B------:R-:W-:-:S04]  /*7da0*/  SHF.L.U32 R83, R83, 0x3, RZ ;  /* 0x0000000353537819 */ /* 0x000fc800000006ff */
[C---:B------:R-:W-:Y:S01]  /*7db0*/  IADD3 R82, PT, PT, R83.reuse, 0x2, RZ ;  /* 0x0000000253527810 */ /* 0x040fe20007ffe0ff */
[CC--:B------:R-:W-:Y:S01]  /*7dc0*/  IMAD R4, R83.reuse, R5.reuse, R5 ;  /* 0x0000000553047224 */ /* 0x0c0fe200078e0205 */
[CC--:B------:R-:W-:Y:S01]  /*7dd0*/  ISETP.GT.AND P0, PT, R83.reuse, R84.reuse, PT ;  /* 0x000000545300720c */ /* 0x0c0fe20003f04270 */
[CC--:B------:R-:W-:Y:S01]  /*7de0*/  IMAD R87, R83.reuse, R5.reuse, RZ ;  /* 0x0000000553577224 */ /* 0x0c0fe200078e02ff */
[-C--:B------:R-:W-:Y:S02]  /*7df0*/  ISETP.GE.AND P5, PT, R83, R84.reuse, PT ;  /* 0x000000545300720c */ /* 0x080fe40003fa6270 */
[----:B------:R-:W-:Y:S02]  /*7e00*/  ISETP.GT.AND P4, PT, R82, R84, PT ;  /* 0x000000545200720c */ /* 0x000fe40003f84270 */
[CC--:B------:R-:W-:Y:S02]  /*7e10*/  ISETP.GE.OR P6, PT, R84.reuse, R5.reuse, P0 ;  /* 0x000000055400720c */ /* 0x0c0fe400007c6670 */
[----:B------:R-:W-:-:S02]  /*7e20*/  ISETP.GE.OR P5, PT, R84, R5, P5 ;  /* 0x000000055400720c */ /* 0x000fc40002fa6670 */
[CC--:B------:R-:W-:Y:S02]  /*7e30*/  ISETP.GE.OR P4, PT, R84.reuse, R5.reuse, P4 ;  /* 0x000000055400720c */ /* 0x0c0fe40002786670 */
[C---:B------:R-:W-:Y:S02]  /*7e40*/  IADD3 R81, PT, PT, R83.reuse, 0x3, RZ ;  /* 0x0000000353517810 */ /* 0x040fe40007ffe0ff */
[----:B------:R-:W-:Y:S02]  /*7e50*/  IADD3 R80, PT, PT, R83, 0x4, RZ ;  /* 0x0000000453507810 */ /* 0x000fe40007ffe0ff */
[-C--:B------:R-:W-:Y:S02]  /*7e60*/  ISETP.GT.AND P1, PT, R81, R84.reuse, PT ;  /* 0x000000545100720c */ /* 0x080fe40003f24270 */
[C---:B------:R-:W-:Y:S01]  /*7e70*/  IADD3 R6, PT, PT, R83.reuse, 0x5, RZ ;  /* 0x0000000553067810 */ /* 0x040fe20007ffe0ff */
[----:B------:R-:W0:Y:S01]  /*7e80*/  @!P6 LDC.64 R78, c[0x0][0x390] ;  /* 0x0000e400ff4eeb82 */ /* 0x000e220000000a00 */
[-C--:B------:R-:W-:Y:S01]  /*7e90*/  ISETP.GE.OR P1, PT, R84, R5.reuse, P1 ;  /* 0x000000055400720c */ /* 0x080fe20000f26670 */
[-CC-:B------:R-:W-:Y:S01]  /*7ea0*/  @!P6 IMAD R3, R83, R5.reuse, R84.reuse ;  /* 0x000000055303e224 */ /* 0x180fe200078e0254 */
[-C--:B------:R-:W-:Y:S01]  /*7eb0*/  ISETP.GT.AND P2, PT, R80, R84.reuse, PT ;  /* 0x000000545000720c */ /* 0x080fe20003f44270 */
[----:B------:R-:W-:Y:S01]  /*7ec0*/  @!P4 IMAD R85, R82, R5, R84 ;  /* 0x000000055255c224 */ /* 0x000fe200078e0254 */
[----:B------:R-:W-:-:S02]  /*7ed0*/  ISETP.GT.AND P3, PT, R6, R84, PT ;  /* 0x000000540600720c */ /* 0x000fc40003f64270 */
[CC--:B------:R-:W-:Y:S01]  /*7ee0*/  ISETP.GE.OR P2, PT, R84.reuse, R5.reuse, P2 ;  /* 0x000000055400720c */ /* 0x0c0fe20001746670 */
[----:B------:R-:W2:Y:S01]  /*7ef0*/  @!P5 LDC.64 R76, c[0x0][0x390] ;  /* 0x0000e400ff4cdb82 */ /* 0x000ea20000000a00 */
[C---:B------:R-:W-:Y:S02]  /*7f00*/  ISETP.GE.OR P3, PT, R84.reuse, R5, P3 ;  /* 0x000000055400720c */ /* 0x040fe40001f66670 */
[----:B------:R-:W-:-:S05]  /*7f10*/  @!P5 IADD3 R47, PT, PT, R84, R4, RZ ;  /* 0x00000004542fd210 */ /* 0x000fca0007ffe0ff */
[----:B------:R-:W3:Y:S08]  /*7f20*/  @!P4 LDC.64 R74, c[0x0][0x390] ;  /* 0x0000e400ff4acb82 */ /* 0x000ef00000000a00 */
[----:B------:R-:W4:Y:S01]  /*7f30*/  @!P1 LDC.64 R48, c[0x0][0x390] ;  /* 0x0000e400ff309b82 */ /* 0x000f220000000a00 */
[----:B0-----:R-:W-:-:S05]  /*7f40*/  @!P6 IMAD.WIDE R78, R3, 0x4, R78 ;  /* 0x00000004034ee825 */ /* 0x001fca00078e024e */
[----:B------:R0:W-:Y:S01]  /*7f50*/  @!P6 STG.E desc[UR6][R78.64], R73 ;  /* 0x000000494e00e986 */ /* 0x0001e2000c101906 */
[----:B--2---:R-:W-:Y:S01]  /*7f60*/  @!P5 IMAD.WIDE R76, R47, 0x4, R76 ;  /* 0x000000042f4cd825 */ /* 0x004fe200078e024c */
[----:B------:R-:W2:Y:S04]  /*7f70*/  @!P3 LDC.64 R2, c[0x0][0x390] ;  /* 0x0000e400ff02bb82 */ /* 0x000ea80000000a00 */
[----:B------:R4:W-:Y:S01]  /*7f80*/  @!P5 STG.E desc[UR6][R76.64], R72 ;  /* 0x000000484c00d986 */ /* 0x0009e2000c101906 */
[----:B---3--:R-:W-:-:S03]  /*7f90*/  @!P4 IMAD.WIDE R74, R85, 0x4, R74 ;  /* 0x00000004554ac825 */ /* 0x008fc600078e024a */
[----:B------:R-:W3:Y:S01]  /*7fa0*/  @!P2 LDC.64 R46, c[0x0][0x390] ;  /* 0x0000e400ff2eab82 */ /* 0x000ee20000000a00 */
[----:B0-----:R-:W-:Y:S01]  /*7fb0*/  IADD3 R78, P6, PT, R84, R87, RZ ;  /* 0x00000057544e7210 */ /* 0x001fe20007fde0ff */
[CC--:B------:R-:W-:Y:S01]  /*7fc0*/  @!P1 IMAD R85, R81.reuse, R5.reuse, R84 ;  /* 0x0000000551559224 */ /* 0x0c0fe200078e0254 */
[----:B------:R0:W-:Y:S01]  /*7fd0*/  @!P4 STG.E desc[UR6][R74.64], R71 ;  /* 0x000000474a00c986 */ /* 0x0001e2000c101906 */
[----:B------:R-:W-:Y:S02]  /*7fe0*/  IMAD R79, R81, R5, RZ ;  /* 0x00000005514f7224 */ /* 0x000fe400078e02ff */
[----:B----4-:R-:W-:Y:S01]  /*7ff0*/  @!P1 IMAD.WIDE R72, R85, 0x4, R48 ;  /* 0x0000000455489825 */ /* 0x010fe200078e0230 */
[----:B------:R-:W-:-:S03]  /*8000*/  SHF.R.S32.HI R76, RZ, 0x1f, R84 ;  /* 0x0000001fff4c7819 */ /* 0x000fc60000011454 */
[-CC-:B------:R-:W-:Y:S01]  /*8010*/  @!P2 IMAD R49, R80, R5.reuse, R84.reuse ;  /* 0x000000055031a224 */ /* 0x180fe200078e0254 */
[----:B------:R4:W-:Y:S01]  /*8020*/  @!P1 STG.E desc[UR6][R72.64], R70 ;  /* 0x0000004648009986 */ /* 0x0009e2000c101906 */
[----:B------:R-:W-:Y:S01]  /*8030*/  LEA.HI.X.SX32 R87, R87, R76, 0x1, P6 ;  /* 0x0000004c57577211 */ /* 0x000fe200030f0eff */
[-C--:B------:R-:W-:Y:S01]  /*8040*/  IMAD R77, R82, R5.reuse, RZ ;  /* 0x00000005524d7224 */ /* 0x080fe200078e02ff */
[C---:B0-----:R-:W-:Y:S01]  /*8050*/  IADD3 R74, PT, PT, R83.reuse, 0x6, RZ ;  /* 0x00000006534a7810 */ /* 0x041fe20007ffe0ff */
[-C--:B------:R-:W-:Y:S01]  /*8060*/  @!P3 IMAD R71, R6, R5.reuse, R84 ;  /* 0x000000050647b224 */ /* 0x080fe200078e0254 */
[----:B------:R-:W-:Y:S01]  /*8070*/  IADD3 R75, PT, PT, R83, 0x7, RZ ;  /* 0x00000007534b7810 */ /* 0x000fe20007ffe0ff */
[----:B------:R-:W-:Y:S01]  /*8080*/  IMAD R85, R80, R5, RZ ;  /* 0x0000000550557224 */ /* 0x000fe200078e02ff */
[-C--:B------:R-:W-:Y:S01]  /*8090*/  ISETP.GT.AND P4, PT, R74, R84.reuse, PT ;  /* 0x000000544a00720c */ /* 0x080fe20003f84270 */
[----:B--2---:R-:W-:Y:S01]  /*80a0*/  @!P3 IMAD.WIDE R2, R71, 0x4, R2 ;  /* 0x000000044702b825 */ /* 0x004fe200078e0202 */
[----:B------:R-:W-:-:S02]  /*80b0*/  ISETP.GT.AND P5, PT, R75, R84, PT ;  /* 0x000000544b00720c */ /* 0x000fc40003fa4270 */
[CC--:B------:R-:W-:Y:S01]  /*80c0*/  ISETP.GE.OR P4, PT, R84.reuse, R5.reuse, P4 ;  /* 0x000000055400720c */ /* 0x0c0fe20002786670 */
[----:B---3--:R-:W-:Y:S01]  /*80d0*/  @!P2 IMAD.WIDE R46, R49, 0x4, R46 ;  /* 0x00000004312ea825 */ /* 0x008fe200078e022e */
[----:B------:R-:W-:Y:S02]  /*80e0*/  ISETP.GE.OR P5, PT, R84, R5, P5 ;  /* 0x000000055400720c */ /* 0x000fe40002fa6670 */
[----:B-1----:R-:W-:Y:S02]  /*80f0*/  LEA R48, P6, R78, UR8, 0x2 ;  /* 0x000000084e307c11 */ /* 0x002fe4000f8c10ff */
[----:B------:R0:W-:Y:S01]  /*8100*/  @!P2 STG.E desc[UR6][R46.64], R69 ;  /* 0x000000452e00a986 */ /* 0x0001e2000c101906 */
[----:B------:R-:W-:Y:S02]  /*8110*/  IADD3 R88, P1, PT, R84, R4, RZ ;  /* 0x0000000454587210 */ /* 0x000fe40007f3e0ff */
[----:B------:R-:W-:Y:S01]  /*8120*/  LEA.HI.X R49, R78, UR9, R87, 0x2, P6 ;  /* 0x000000094e317c11 */ /* 0x000fe2000b0f1457 */
[----:B------:R1:W-:Y:S01]  /*8130*/  @!P3 STG.E desc[UR6][R2.64], R68 ;  /* 0x000000440200b986 */ /* 0x0003e2000c101906 */
[----:B------:R-:W-:-:S02]  /*8140*/  IADD3 R86, P3, PT, R84, R79, RZ ;  /* 0x0000004f54567210 */ /* 0x000fc40007f7e0ff */
[----:B----4-:R-:W2:Y:S01]  /*8150*/  @!P4 LDC.64 R70, c[0x0][0x390] ;  /* 0x0000e400ff46cb82 */ /* 0x010ea20000000a00 */
[-C--:B------:R-:W-:Y:S02]  /*8160*/  LEA.HI.X.SX32 R73, R4, R76.reuse, 0x1, P1 ;  /* 0x0000004c04497211 */ /* 0x080fe400008f0eff */
[----:B------:R-:W-:Y:S02]  /*8170*/  IADD3 R87, P2, PT, R84, R77, RZ ;  /* 0x0000004d54577210 */ /* 0x000fe40007f5e0ff */
[----:B------:R-:W-:Y:S02]  /*8180*/  LEA R78, P1, R88, UR8, 0x2 ;  /* 0x00000008584e7c11 */ /* 0x000fe4000f8210ff */
[-C--:B0-----:R-:W-:Y:S01]  /*8190*/  LEA.HI.X.SX32 R47, R79, R76.reuse, 0x1, P3 ;  /* 0x0000004c4f2f7211 */ /* 0x081fe200018f0eff */
[----:B-1----:R-:W0:Y:S01]  /*81a0*/  @!P5 LDC.64 R2, c[0x0][0x390] ;  /* 0x0000e400ff02db82 */ /* 0x002e220000000a00 */
[----:B------:R-:W-:Y:S01]  /*81b0*/  LEA.HI.X.SX32 R46, R77, R76, 0x1, P2 ;  /* 0x0000004c4d2e7211 */ /* 0x000fe200010f0eff */
[----:B------:R-:W-:Y:S01]  /*81c0*/  @!P5 IMAD R77, R75, R5, R84 ;  /* 0x000000054b4dd224 */ /* 0x000fe200078e0254 */
[----:B------:R-:W-:-:S02]  /*81d0*/  LEA R68, P3, R86, UR8, 0x2 ;  /* 0x0000000856447c11 */ /* 0x000fc4000f8610ff */
[----:B------:R-:W-:Y:S02]  /*81e0*/  LEA.HI.X R79, R88, UR9, R73, 0x2, P1 ;  /* 0x00000009584f7c11 */ /* 0x000fe400088f1449 */
[C---:B------:R-:W-:Y:S02]  /*81f0*/  LEA R72, P2, R87.reuse, UR8, 0x2 ;  /* 0x0000000857487c11 */ /* 0x040fe4000f8410ff */
[----:B------:R-:W-:Y:S02]  /*8200*/  IADD3 R4, P1, PT, R84, R85, RZ ;  /* 0x0000005554047210 */ /* 0x000fe40007f3e0ff */
[----:B------:R-:W-:Y:S01]  /*8210*/  LEA.HI.X R69, R86, UR9, R47, 0x2, P3 ;  /* 0x0000000956457c11 */ /* 0x000fe200098f142f */
[----:B------:R-:W-:Y:S01]  /*8220*/  @!P4 IMAD R47, R74, R5, R84 ;  /* 0x000000054a2fc224 */ /* 0x000fe200078e0254 */
[----:B------:R-:W-:Y:S02]  /*8230*/  LEA.HI.X R73, R87, UR9, R46, 0x2, P2 ;  /* 0x0000000957497c11 */ /* 0x000fe400090f142e */
[----:B------:R-:W-:Y:S01]  /*8240*/  LEA.HI.X.SX32 R85, R85, R76, 0x1, P1 ;  /* 0x0000004c55557211 */ /* 0x000fe200008f0eff */
[----:B--2---:R-:W-:Y:S01]  /*8250*/  @!P4 IMAD.WIDE R70, R47, 0x4, R70 ;  /* 0x000000042f46c825 */ /* 0x004fe200078e0246 */
[----:B------:R-:W-:-:S04]  /*8260*/  LEA R46, P1, R4, UR8, 0x2 ;  /* 0x00000008042e7c11 */ /* 0x000fc8000f8210ff */
[----:B------:R-:W-:Y:S01]  /*8270*/  LEA.HI.X R47, R4, UR9, R85, 0x2, P1 ;  /* 0x00000009042f7c11 */ /* 0x000fe200088f1455 */
[-C--:B------:R-:W-:Y:S01]  /*8280*/  IMAD R85, R74, R5.reuse, RZ ;  /* 0x000000054a557224 */ /* 0x080fe200078e02ff */
[----:B------:R-:W-:Y:S01]  /*8290*/  IADD3 R4, PT, PT, R84, 0x1, RZ ;  /* 0x0000000154047810 */ /* 0x000fe20007ffe0ff */
[----:B0-----:R-:W-:Y:S01]  /*82a0*/  @!P5 IMAD.WIDE R2, R77, 0x4, R2 ;  /* 0x000000044d02d825 */ /* 0x001fe200078e0202 */
[----:B------:R0:W-:Y:S02]  /*82b0*/  @!P4 STG.E desc[UR6][R70.64], R67 ;  /* 0x000000434600c986 */ /* 0x0001e4000c101906 */
[-C--:B------:R-:W-:Y:S01]  /*82c0*/  ISETP.GT.AND P1, PT, R83, R4.reuse, PT ;  /* 0x000000045300720c */ /* 0x080fe20003f24270 */
[-C--:B------:R-:W-:Y:S01]  /*82d0*/  IMAD R77, R6, R5.reuse, RZ ;  /* 0x00000005064d7224 */ /* 0x080fe200078e02ff */
[----:B------:R-:W-:Y:S01]  /*82e0*/  ISETP.GT.AND P2, PT, R82, R4, PT ;  /* 0x000000045200720c */ /* 0x000fe20003f44270 */
[----:B------:R1:W-:Y:S01]  /*82f0*/  @!P5 STG.E desc[UR6][R2.64], R66 ;  /* 0x000000420200d986 */ /* 0x0003e2000c101906 */
[----:B------:R-:W-:-:S02]  /*8300*/  ISETP.GE.OR P1, PT, R4, R5, P1 ;  /* 0x000000050400720c */ /* 0x000fc40000f26670 */
[----:B------:R-:W-:Y:S02]  /*8310*/  IADD3 R87, P4, PT, R84, R77, RZ ;  /* 0x0000004d54577210 */ /* 0x000fe40007f9e0ff */
[----:B------:R-:W-:Y:S02]  /*8320*/  ISETP.GE.OR P3, PT, R4, R5, P0 ;  /* 0x000000050400720c */ /* 0x000fe40000766670 */
[----:B------:R-:W-:Y:S01]  /*8330*/  IADD3 R86, P5, PT, R84, R85, RZ ;  /* 0x0000005554567210 */ /* 0x000fe20007fbe0ff */
[-C--:B0-----:R-:W-:Y:S01]  /*8340*/  IMAD R71, R75, R5.reuse, RZ ;  /* 0x000000054b477224 */ /* 0x081fe200078e02ff */
[----:B------:R-:W-:Y:S02]  /*8350*/  ISETP.GE.OR P2, PT, R4, R5, P2 ;  /* 0x000000050400720c */ /* 0x000fe40001746670 */
[-C--:B------:R-:W-:Y:S02]  /*8360*/  LEA.HI.X.SX32 R70, R77, R76.reuse, 0x1, P4 ;  /* 0x0000004c4d467211 */ /* 0x080fe400020f0eff */
[----:B-1----:R-:W-:Y:S01]  /*8370*/  LEA R66, P4, R87, UR8, 0x2 ;  /* 0x0000000857427c11 */ /* 0x002fe2000f8810ff */
[----:B------:R0:W-:Y:S01]  /*8380*/  @!P1 STG.E desc[UR6][R48.64+0x4], R65 ;  /* 0x0000044130009986 */ /* 0x0001e2000c101906 */
[----:B------:R-:W-:-:S02]  /*8390*/  LEA.HI.X.SX32 R85, R85, R76, 0x1, P5 ;  /* 0x0000004c55557211 */ /* 0x000fc400028f0eff */
[C---:B------:R-:W-:Y:S01]  /*83a0*/  LEA R2, P5, R86.reuse, UR8, 0x2 ;  /* 0x0000000856027c11 */ /* 0x040fe2000f8a10ff */
[----:B------:R1:W-:Y:S01]  /*83b0*/  @!P3 STG.E desc[UR6][R78.64+0x4], R64 ;  /* 0x000004404e00b986 */ /* 0x0003e2000c101906 */
[----:B------:R-:W-:Y:S02]  /*83c0*/  LEA.HI.X R67, R87, UR9, R70, 0x2, P4 ;  /* 0x0000000957437c11 */ /* 0x000fe4000a0f1446 */
[-C--:B------:R-:W-:Y:S01]  /*83d0*/  ISETP.GT.AND P4, PT, R81, R4.reuse, PT ;  /* 0x000000045100720c */ /* 0x080fe20003f84270 */
[----:B------:R-:W-:Y:S01]  /*83e0*/  @!P2 STG.E desc[UR6][R72.64+0x4], R63 ;  /* 0x0000043f4800a986 */ /* 0x000fe2000c101906 */
[----:B------:R-:W-:Y:S02]  /*83f0*/  LEA.HI.X R3, R86, UR9, R85, 0x2, P5 ;  /* 0x0000000956037c11 */ /* 0x000fe4000a8f1455 */
[----:B------:R-:W-:Y:S02]  /*8400*/  ISETP.GT.AND P5, PT, R80, R4, PT ;  /* 0x000000045000720c */ /* 0x000fe40003fa4270 */
[----:B------:R-:W-:-:S02]  /*8410*/  ISETP.GE.OR P4, PT, R4, R5, P4 ;  /* 0x000000050400720c */ /* 0x000fc40002786670 */
[-C--:B------:R-:W-:Y:S02]  /*8420*/  ISETP.GT.AND P1, PT, R6, R4.reuse, PT ;  /* 0x000000040600720c */ /* 0x080fe40003f24270 */
[-C--:B------:R-:W-:Y:S02]  /*8430*/  ISETP.GE.OR P5, PT, R4, R5.reuse, P5 ;  /* 0x000000050400720c */ /* 0x080fe40002fa6670 */
[-C--:B------:R-:W-:Y:S02]  /*8440*/  ISETP.GT.AND P2, PT, R74, R4.reuse, PT ;  /* 0x000000044a00720c */ /* 0x080fe40003f44270 */
[----:B------:R-:W-:Y:S02]  /*8450*/  ISETP.GT.AND P3, PT, R75, R4, PT ;  /* 0x000000044b00720c */ /* 0x000fe40003f64270 */
[CC--:B------:R-:W-:Y:S02]  /*8460*/  ISETP.GE.OR P1, PT, R4.reuse, R5.reuse, P1 ;  /* 0x000000050400720c */ /* 0x0c0fe40000f26670 */
[----:B------:R-:W-:Y:S01]  /*8470*/  ISETP.GE.OR P2, PT, R4, R5, P2 ;  /* 0x000000050400720c */ /* 0x000fe20001746670 */
[----:B------:R2:W-:Y:S01]  /*8480*/  @!P4 STG.E desc[UR6][R68.64+0x4], R62 ;  /* 0x0000043e4400c986 */ /* 0x0005e2000c101906 */
[----:B0-----:R-:W-:-:S02]  /*8490*/  IADD3 R65, P6, PT, R84, R71, RZ ;  /* 0x0000004754417210 */ /* 0x001fc40007fde0ff */
[-C--:B------:R-:W-:Y:S01]  /*84a0*/  ISETP.GE.OR P3, PT, R4, R5.reuse, P3 ;  /* 0x000000050400720c */ /* 0x080fe20001f66670 */
[----:B------:R-:W-:Y:S01]  /*84b0*/  @!P5 STG.E desc[UR6][R46.64+0x4], R61 ;  /* 0x0000043d2e00d986 */ /* 0x000fe2000c101906 */
[----:B------:R-:W-:Y:S02]  /*84c0*/  IADD3 R4, PT, PT, R84, 0x2, RZ ;  /* 0x0000000254047810 */ /* 0x000fe40007ffe0ff */
[----:B------:R-:W-:Y:S02]  /*84d0*/  LEA.HI.X.SX32 R76, R71, R76, 0x1, P6 ;  /* 0x0000004c474c7211 */ /* 0x000fe400030f0eff */
[CC--:B------:R-:W-:Y:S01]  /*84e0*/  ISETP.GT.AND P6, PT, R83.reuse, R4.reuse, PT ;  /* 0x000000045300720c */ /* 0x0c0fe20003fc4270 */
[----:B------:R-:W-:Y:S01]  /*84f0*/  @!P1 STG.E desc[UR6][R66.64+0x4], R60 ;  /* 0x0000043c42009986 */ /* 0x000fe2000c101906 */
[----:B------:R-:W-:Y:S02]  /*8500*/  ISETP.GE.AND P4, PT, R83, R4, PT ;  /* 0x000000045300720c */ /* 0x000fe40003f86270 */
[CC--:B------:R-:W-:Y:S01]  /*8510*/  ISETP.GE.OR P5, PT, R4.reuse, R5.reuse, P6 ;  /* 0x000000050400720c */ /* 0x0c0fe200037a6670 */
[----:B------:R-:W-:Y:S01]  /*8520*/  @!P2 STG.E desc[UR6][R2.64+0x4], R59 ;  /* 0x0000043b0200a986 */ /* 0x000fe2000c101906 */
[----:B------:R-:W-:-:S02]  /*8530*/  ISETP.GE.OR P4, PT, R4, R5, P4 ;  /* 0x000000050400720c */ /* 0x000fc40002786670 */
[----:B------:R-:W-:Y:S02]  /*8540*/  ISETP.GT.AND P1, PT, R81, R4, PT ;  /* 0x000000045100720c */ /* 0x000fe40003f24270 */
[C---:B-1----:R-:W-:Y:S02]  /*8550*/  LEA R64, P6, R65.reuse, UR8, 0x2 ;  /* 0x0000000841407c11 */ /* 0x042fe4000f8c10ff */
[CC--:B------:R-:W-:Y:S02]  /*8560*/  ISETP.GE.OR P2, PT, R4.reuse, R5.reuse, P0 ;  /* 0x000000050400720c */ /* 0x0c0fe40000746670 */
[----:B------:R-:W-:Y:S02]  /*8570*/  ISETP.GE.OR P1, PT, R4, R5, P1 ;  /* 0x000000050400720c */ /* 0x000fe40000f26670 */
[----:B------:R-:W-:Y:S02]  /*8580*/  LEA.HI.X R65, R65, UR9, R76, 0x2, P6 ;  /* 0x0000000941417c11 */ /* 0x000fe4000b0f144c */
[----:B--2---:R-:W-:-:S02]  /*8590*/  IADD3 R62, PT, PT, R84, 0x3, RZ ;  /* 0x00000003543e7810 */ /* 0x004fc40007ffe0ff */
[-C--:B------:R-:W-:Y:S01]  /*85a0*/  ISETP.GT.AND P6, PT, R74, R4.reuse, PT ;  /* 0x000000044a00720c */ /* 0x080fe20003fc4270 */
[----:B------:R-:W-:Y:S01]  /*85b0*/  @!P3 STG.E desc[UR6][R64.64+0x4], R58 ;  /* 0x0000043a4000b986 */ /* 0x000fe2000c101906 */
[-C--:B------:R-:W-:Y:S02]  /*85c0*/  ISETP.GT.AND P3, PT, R80, R4.reuse, PT ;  /* 0x000000045000720c */ /* 0x080fe40003f64270 */
[CC--:B------:R-:W-:Y:S01]  /*85d0*/  ISETP.GE.OR P6, PT, R4.reuse, R5.reuse, P6 ;  /* 0x000000050400720c */ /* 0x0c0fe200037c6670 */
[----:B------:R-:W-:Y:S01]  /*85e0*/  @!P5 STG.E desc[UR6][R48.64+0x8], R57 ;  /* 0x000008393000d986 */ /* 0x000fe2000c101906 */
[-C--:B------:R-:W-:Y:S02]  /*85f0*/  ISETP.GT.AND P5, PT, R75, R4.reuse, PT ;  /* 0x000000044b00720c */ /* 0x080fe40003fa4270 */
[----:B------:R-:W-:Y:S01]  /*8600*/  ISETP.GE.OR P3, PT, R4, R5, P3 ;  /* 0x000000050400720c */ /* 0x000fe20001f66670 */
[----:B------:R-:W-:Y:S01]  /*8610*/  @!P4 STG.E desc[UR6][R78.64+0x8], R56 ;  /* 0x000008384e00c986 */ /* 0x000fe2000c101906 */
[----:B------:R-:W-:-:S02]  /*8620*/  ISETP.GT.AND P4, PT, R6, R4, PT ;  /* 0x000000040600720c */ /* 0x000fc40003f84270 */
[CC--:B------:R-:W-:Y:S01]  /*8630*/  ISETP.GE.OR P5, PT, R4.reuse, R5.reuse, P5 ;  /* 0x000000050400720c */ /* 0x0c0fe20002fa6670 */
[----:B------:R-:W-:Y:S01]  /*8640*/  @!P2 STG.E desc[UR6][R72.64+0x8], R55 ;  /* 0x000008374800a986 */ /* 0x000fe2000c101906 */
[CC--:B------:R-:W-:Y:S02]  /*8650*/  ISETP.GT.AND P2, PT, R83.reuse, R62.reuse, PT ;  /* 0x0000003e5300720c */ /* 0x0c0fe40003f44270 */
[-C--:B------:R-:W-:Y:S01]  /*8660*/  ISETP.GE.OR P4, PT, R4, R5.reuse, P4 ;  /* 0x000000050400720c */ /* 0x080fe20002786670 */
[----:B------:R-:W-:Y:S01]  /*8670*/  @!P1 STG.E desc[UR6][R68.64+0x8], R54 ;  /* 0x0000083644009986 */ /* 0x000fe2000c101906 */
[----:B------:R-:W-:Y:S02]  /*8680*/  ISETP.GE.AND P1, PT, R83, R62, PT ;  /* 0x0000003e5300720c */ /* 0x000fe40003f26270 */
[CC--:B------:R-:W-:Y:S01]  /*8690*/  ISETP.GE.OR P2, PT, R62.reuse, R5.reuse, P2 ;  /* 0x000000053e00720c */ /* 0x0c0fe20001746670 */
[----:B------:R-:W-:Y:S01]  /*86a0*/  @!P3 STG.E desc[UR6][R46.64+0x8], R53 ;  /* 0x000008352e00b986 */ /* 0x000fe2000c101906 */
[----:B------:R-:W-:-:S02]  /*86b0*/  ISETP.GE.OR P1, PT, R62, R5, P1 ;  /* 0x000000053e00720c */ /* 0x000fc40000f26670 */
[----:B------:R-:W-:Y:S02]  /*86c0*/  ISETP.GT.AND P3, PT, R82, R62, PT ;  /* 0x0000003e5200720c */ /* 0x000fe40003f64270 */
[----:B------:R-:W-:-:S03]  /*86d0*/  IADD3 R4, PT, PT, R84, 0x4, RZ ;  /* 0x0000000454047810 */ /* 0x000fc60007ffe0ff */
[----:B------:R-:W-:Y:S01]  /*86e0*/  @!P4 STG.E desc[UR6][R66.64+0x8], R52 ;  /* 0x000008344200c986 */ /* 0x000fe2000c101906 */
[----:B------:R-:W-:-:S03]  /*86f0*/  ISETP.GT.AND P4, PT, R6, R62, PT ;  /* 0x0000003e0600720c */ /* 0x000fc60003f84270 */
[----:B------:R-:W-:Y:S01]  /*8700*/  @!P6 STG.E desc[UR6][R2.64+0x8], R51 ;  /* 0x000008330200e986 */ /* 0x000fe2000c101906 */
[CC--:B------:R-:W-:Y:S02]  /*8710*/  ISETP.GE.OR P6, PT, R62.reuse, R5.reuse, P0 ;  /* 0x000000053e00720c */ /* 0x0c0fe400007c6670 */
[CC--:B------:R-:W-:Y:S01]  /*8720*/  ISETP.GE.OR P4, PT, R62.reuse, R5.reuse, P4 ;  /* 0x000000053e00720c */ /* 0x0c0fe20002786670 */
[----:B------:R-:W-:Y:S01]  /*8730*/  @!P5 STG.E desc[UR6][R64.64+0x8], R50 ;  /* 0x000008324000d986 */ /* 0x000fe2000c101906 */
[-C--:B------:R-:W-:Y:S02]  /*8740*/  ISETP.GE.OR P5, PT, R62, R5.reuse, P3 ;  /* 0x000000053e00720c */ /* 0x080fe40001fa6670 */
[-C--:B------:R-:W-:Y:S01]  /*8750*/  ISETP.GT.AND P3, PT, R74, R62.reuse, PT ;  /* 0x0000003e4a00720c */ /* 0x080fe20003f64270 */
[----:B------:R-:W-:Y:S01]  /*8760*/  @!P2 STG.E desc[UR6][R48.64+0xc], R45 ;  /* 0x00000c2d3000a986 */ /* 0x000fe2000c101906 */
[-C--:B------:R-:W-:Y:S02]  /*8770*/  ISETP.GT.AND P2, PT, R75, R62.reuse, PT ;  /* 0x0000003e4b00720c */ /* 0x080fe40003f44270 */
[----:B------:R-:W-:Y:S01]  /*8780*/  ISETP.GE.OR P3, PT, R62, R5, P3 ;  /* 0x000000053e00720c */ /* 0x000fe20001f66670 */
[----:B------:R-:W-:Y:S01]  /*8790*/  @!P1 STG.E desc[UR6][R78.64+0xc], R44 ;  /* 0x00000c2c4e009986 */ /* 0x000fe2000c101906 */
[----:B------:R-:W-:-:S02]  /*87a0*/  ISETP.GT.AND P1, PT, R80, R62, PT ;  /* 0x0000003e5000720c */ /* 0x000fc40003f24270 */
[CC--:B------:R-:W-:Y:S02]  /*87b0*/  ISETP.GE.OR P2, PT, R62.reuse, R5.reuse, P2 ;  /* 0x000000053e00720c */ /* 0x0c0fe40001746670 */
[----:B------:R-:W-:Y:S01]  /*87c0*/  ISETP.GE.OR P1, PT, R62, R5, P1 ;  /* 0x000000053e00720c */ /* 0x000fe20000f26670 */
[----:B------:R-:W-:Y:S01]  /*87d0*/  @!P5 STG.E desc[UR6][R72.64+0xc], R43 ;  /* 0x00000c2b4800d986 */ /* 0x000fe2000c101906 */
[----:B------:R-:W-:-:S03]  /*87e0*/  ISETP.GT.AND P5, PT, R83, R4, PT ;  /* 0x000000045300720c */ /* 0x000fc60003fa4270 */
[----:B------:R-:W-:Y:S01]  /*87f0*/  @!P6 STG.E desc[UR6][R68.64+0xc], R42 ;  /* 0x00000c2a4400e986 */ /* 0x000fe2000c101906 */
[----:B------:R-:W-:Y:S02]  /*8800*/  ISETP.GE.AND P6, PT, R83, R4, PT ;  /* 0x000000045300720c */ /* 0x000fe40003fc6270 */
[CC--:B------:R-:W-:Y:S02]  /*8810*/  ISETP.GE.OR P5, PT, R4.reuse, R5.reuse, P5 ;  /* 0x000000050400720c */ /* 0x0c0fe40002fa6670 */
[----:B------:R-:W-:-:S03]  /*8820*/  ISETP.GE.OR P6, PT, R4, R5, P6 ;  /* 0x000000050400720c */ /* 0x000fc600037c6670 */
[----:B------:R-:W-:Y:S01]  /*8830*/  @!P1 STG.E desc[UR6][R46.64+0xc], R41 ;  /* 0x00000c292e009986 */ /* 0x000fe2000c101906 */
[----:B------:R-:W-:-:S03]  /*8840*/  ISETP.GT.AND P1, PT, R81, R4, PT ;  /* 0x000000045100720c */ /* 0x000fc60003f24270 */
[----:B------:R0:W-:Y:S01]  /*8850*/  @!P4 STG.E desc[UR6][R66.64+0xc], R40 ;  /* 0x00000c284200c986 */ /* 0x0001e2000c101906 */
[-C--:B------:R-:W-:Y:S02]  /*8860*/  ISETP.GT.AND P4, PT, R82, R4.reuse, PT ;  /* 0x000000045200720c */ /* 0x080fe40003f84270 */
[CC--:B------:R-:W-:Y:S01]  /*8870*/  ISETP.GE.OR P1, PT, R4.reuse, R5.reuse, P1 ;  /* 0x000000050400720c */ /* 0x0c0fe20000f26670 */
[----:B------:R1:W-:Y:S01]  /*8880*/  @!P3 STG.E desc[UR6][R2.64+0xc], R39 ;  /* 0x00000c270200b986 */ /* 0x0003e2000c101906 */
[-C--:B------:R-:W-:Y:S02]  /*8890*/  ISETP.GE.OR P4, PT, R4, R5.reuse, P4 ;  /* 0x000000050400720c */ /* 0x080fe40002786670 */
[-C--:B------:R-:W-:Y:S01]  /*88a0*/  ISETP.GT.AND P3, PT, R6, R4.reuse, PT ;  /* 0x000000040600720c */ /* 0x080fe20003f64270 */
[----:B------:R1:W-:Y:S01]  /*88b0*/  @!P2 STG.E desc[UR6][R64.64+0xc], R38 ;  /* 0x00000c264000a986 */ /* 0x0003e2000c101906 */
[CC--:B------:R-:W-:Y:S02]  /*88c0*/  ISETP.GE.OR P2, PT, R4.reuse, R5.reuse, P0 ;  /* 0x000000050400720c */ /* 0x0c0fe40000746670 */
[----:B------:R-:W-:Y:S01]  /*88d0*/  ISETP.GE.OR P3, PT, R4, R5, P3 ;  /* 0x000000050400720c */ /* 0x000fe20001f66670 */
[----:B------:R1:W-:Y:S01]  /*88e0*/  @!P5 STG.E desc[UR6][R48.64+0x10], R37 ;  /* 0x000010253000d986 */ /* 0x0003e2000c101906 */
[----:B------:R-:W-:-:S02]  /*88f0*/  ISETP.GT.AND P5, PT, R75, R4, PT ;  /* 0x000000044b00720c */ /* 0x000fc40003fa4270 */
[----:B0-----:R-:W-:Y:S01]  /*8900*/  IADD3 R40, PT, PT, R84, 0x5, RZ ;  /* 0x0000000554287810 */ /* 0x001fe20007ffe0ff */
[----:B------:R1:W-:Y:S01]  /*8910*/  @!P6 STG.E desc[UR6][R78.64+0x10], R36 ;  /* 0x000010244e00e986 */ /* 0x0003e2000c101906 */
[----:B------:R-:W-:Y:S02]  /*8920*/  ISETP.GT.AND P6, PT, R74, R4, PT ;  /* 0x000000044a00720c */ /* 0x000fe40003fc4270 */
[CC--:B------:R-:W-:Y:S01]  /*8930*/  ISETP.GE.OR P5, PT, R4.reuse, R5.reuse, P5 ;  /* 0x000000050400720c */ /* 0x0c0fe20002fa6670 */
[----:B------:R1:W-:Y:S01]  /*8940*/  @!P4 STG.E desc[UR6][R72.64+0x10], R35 ;  /* 0x000010234800c986 */ /* 0x0003e2000c101906 */
[----:B------:R-:W-:Y:S02]  /*8950*/  ISETP.GE.OR P6, PT, R4, R5, P6 ;  /* 0x000000050400720c */ /* 0x000fe400037c6670 */
[CC--:B------:R-:W-:Y:S01]  /*8960*/  ISETP.GE.AND P4, PT, R83.reuse, R40.reuse, PT ;  /* 0x000000285300720c */ /* 0x0c0fe20003f86270 */
[----:B------:R1:W-:Y:S01]  /*8970*/  @!P1 STG.E desc[UR6][R68.64+0x10], R34 ;  /* 0x0000102244009986 */ /* 0x0003e2000c101906 */
[----:B------:R-:W-:-:S02]  /*8980*/  ISETP.GT.AND P1, PT, R83, R40, PT ;  /* 0x000000285300720c */ /* 0x000fc40003f24270 */
[CC--:B------:R-:W-:Y:S01]  /*8990*/  ISETP.GE.OR P4, PT, R40.reuse, R5.reuse, P4 ;  /* 0x000000052800720c */ /* 0x0c0fe20002786670 */
[----:B------:R1:W-:Y:S01]  /*89a0*/  @!P2 STG.E desc[UR6][R46.64+0x10], R33 ;  /* 0x000010212e00a986 */ /* 0x0003e2000c101906 */
[-C--:B------:R-:W-:Y:S02]  /*89b0*/  ISETP.GE.OR P1, PT, R40, R5.reuse, P1 ;  /* 0x000000052800720c */ /* 0x080fe40000f26670 */
[-C--:B------:R-:W-:Y:S01]  /*89c0*/  ISETP.GT.AND P2, PT, R81, R40.reuse, PT ;  /* 0x000000285100720c */ /* 0x080fe20003f44270 */
[----:B------:R1:W-:Y:S01]  /*89d0*/  @!P3 STG.E desc[UR6][R66.64+0x10], R32 ;  /* 0x000010204200b986 */ /* 0x0003e2000c101906 */
[----:B------:R-:W-:Y:S02]  /*89e0*/  ISETP.GT.AND P3, PT, R82, R40, PT ;  /* 0x000000285200720c */ /* 0x000fe40003f64270 */
[CC--:B------:R-:W-:Y:S01]  /*89f0*/  ISETP.GE.OR P2, PT, R40.reuse, R5.reuse, P2 ;  /* 0x000000052800720c */ /* 0x0c0fe20001746670 */
[----:B------:R1:W-:Y:S01]  /*8a00*/  @!P6 STG.E desc[UR6][R2.64+0x10], R31 ;  /* 0x0000101f0200e986 */ /* 0x0003e2000c101906 */
[----:B------:R-:W-:-:S02]  /*8a10*/  ISETP.GE.OR P3, PT, R40, R5, P3 ;  /* 0x000000052800720c */ /* 0x000fc40001f66670 */
[----:B------:R-:W-:Y:S01]  /*8a20*/  IADD3 R4, PT, PT, R84, 0x6, RZ ;  /* 0x0000000654047810 */ /* 0x000fe20007ffe0ff */
[----:B------:R1:W-:Y:S01]  /*8a30*/  @!P5 STG.E desc[UR6][R64.64+0x10], R30 ;  /* 0x0000101e4000d986 */ /* 0x0003e2000c101906 */
[----:B------:R-:W-:Y:S02]  /*8a40*/  ISETP.GT.AND P5, PT, R80, R40, PT ;  /* 0x000000285000720c */ /* 0x000fe40003fa4270 */
[CC--:B------:R-:W-:Y:S01]  /*8a50*/  ISETP.GE.AND P6, PT, R83.reuse, R4.reuse, PT ;  /* 0x000000045300720c */ /* 0x0c0fe20003fc6270 */
[----:B------:R1:W-:Y:S01]  /*8a60*/  @!P1 STG.E desc[UR6][R48.64+0x14], R29 ;  /* 0x0000141d30009986 */ /* 0x0003e2000c101906 */
[CC--:B------:R-:W-:Y:S02]  /*8a70*/  ISETP.GE.OR P1, PT, R40.reuse, R5.reuse, P5 ;  /* 0x000000052800720c */ /* 0x0c0fe40002f26670 */
[----:B------:R-:W-:Y:S01]  /*8a80*/  ISETP.GT.AND P5, PT, R83, R4, PT ;  /* 0x000000045300720c */ /* 0x000fe20003fa4270 */
[----:B------:R1:W-:Y:S01]  /*8a90*/  @!P4 STG.E desc[UR6][R78.64+0x14], R28 ;  /* 0x0000141c4e00c986 */ /* 0x0003e2000c101906 */
[----:B------:R-:W-:-:S02]  /*8aa0*/  ISETP.GE.OR P4, PT, R40, R5, P0 ;  /* 0x000000052800720c */ /* 0x000fc40000786670 */
[CC--:B------:R-:W-:Y:S01]  /*8ab0*/  ISETP.GE.OR P5, PT, R4.reuse, R5.reuse, P5 ;  /* 0x000000050400720c */ /* 0x0c0fe20002fa6670 */
[----:B------:R1:W-:Y:S01]  /*8ac0*/  @!P3 STG.E desc[UR6][R72.64+0x14], R27 ;  /* 0x0000141b4800b986 */ /* 0x0003e2000c101906 */
[-C--:B------:R-:W-:Y:S02]  /*8ad0*/  ISETP.GT.AND P3, PT, R75, R40.reuse, PT ;  /* 0x000000284b00720c */ /* 0x080fe40003f64270 */
[-C--:B------:R-:W-:Y:S01]  /*8ae0*/  ISETP.GE.OR P6, PT, R4, R5.reuse, P6 ;  /* 0x000000050400720c */ /* 0x080fe200037c6670 */
[----:B------:R1:W-:Y:S01]  /*8af0*/  @!P2 STG.E desc[UR6][R68.64+0x14], R26 ;  /* 0x0000141a4400a986 */ /* 0x0003e2000c101906 */
[----:B------:R-:W-:Y:S02]  /*8b00*/  ISETP.GT.AND P2, PT, R74, R40, PT ;  /* 0x000000284a00720c */ /* 0x000fe40003f44270 */
[CC--:B------:R-:W-:Y:S01]  /*8b10*/  ISETP.GE.OR P3, PT, R40.reuse, R5.reuse, P3 ;  /* 0x000000052800720c */ /* 0x0c0fe20001f66670 */
[----:B------:R1:W-:Y:S01]  /*8b20*/  @!P1 STG.E desc[UR6][R46.64+0x14], R25 ;  /* 0x000014192e009986 */ /* 0x0003e2000c101906 */
[----:B------:R-:W-:-:S02]  /*8b30*/  ISETP.GE.OR P2, PT, R40, R5, P2 ;  /* 0x000000052800720c */ /* 0x000fc40001746670 */
[-C--:B------:R-:W-:Y:S01]  /*8b40*/  ISETP.GT.AND P1, PT, R82, R4.reuse, PT ;  /* 0x000000045200720c */ /* 0x080fe20003f24270 */
[----:B------:R1:W-:Y:S01]  /*8b50*/  @!P4 STG.E desc[UR6][R66.64+0x14], R24 ;  /* 0x000014184200c986 */ /* 0x0003e2000c101906 */
[----:B------:R-:W-:Y:S02]  /*8b60*/  IADD3 R84, PT, PT, R84, 0x7, RZ ;  /* 0x0000000754547810 */ /* 0x000fe40007ffe0ff */
[----:B------:R-:W-:Y:S02]  /*8b70*/  ISETP.GE.OR P1, PT, R4, R5, P1 ;  /* 0x000000050400720c */ /* 0x000fe40000f26670 */
[----:B------:R-:W-:-:S04]  /*8b80*/  ISETP.GT.AND P4, PT, R75, R4, PT ;  /* 0x000000044b00720c */ /* 0x000fc80003f84270 */
[----:B------:R-:W-:Y:S01]  /*8b90*/  ISETP.GE.OR P4, PT, R4, R5, P4 ;  /* 0x000000050400720c */ /* 0x000fe20002786670 */
[----:B------:R1:W-:Y:S01]  /*8ba0*/  @!P2 STG.E desc[UR6][R2.64+0x14], R23 ;  /* 0x000014170200a986 */ /* 0x0003e2000c101906 */
[----:B------:R-:W-:-:S03]  /*8bb0*/  ISETP.GT.AND P2, PT, R80, R4, PT ;  /* 0x000000045000720c */ /* 0x000fc60003f44270 */
[----:B------:R1:W-:Y:S01]  /*8bc0*/  @!P3 STG.E desc[UR6][R64.64+0x14], R22 ;  /* 0x000014164000b986 */ /* 0x0003e2000c101906 */
[-C--:B------:R-:W-:Y:S02]  /*8bd0*/  ISETP.GT.AND P3, PT, R81, R4.reuse, PT ;  /* 0x000000045100720c */ /* 0x080fe40003f64270 */
[-C--:B------:R-:W-:Y:S01]  /*8be0*/  ISETP.GE.OR P2, PT, R4, R5.reuse, P2 ;  /* 0x000000050400720c */ /* 0x080fe20001746670 */
[----:B------:R1:W-:Y:S01]  /*8bf0*/  @!P5 STG.E desc[UR6][R48.64+0x18], R21 ;  /* 0x000018153000d986 */ /* 0x0003e2000c101906 */
[----:B------:R-:W-:Y:S02]  /*8c00*/  ISETP.GT.AND P5, PT, R6, R4, PT ;  /* 0x000000040600720c */ /* 0x000fe40003fa4270 */
[CC--:B------:R-:W-:Y:S01]  /*8c10*/  ISETP.GE.OR P3, PT, R4.reuse, R5.reuse, P3 ;  /* 0x000000050400720c */ /* 0x0c0fe20001f66670 */
[----:B------:R1:W-:Y:S01]  /*8c20*/  @!P6 STG.E desc[UR6][R78.64+0x18], R20 ;  /* 0x000018144e00e986 */ /* 0x0003e2000c101906 */
[-C--:B------:R-:W-:Y:S02]  /*8c30*/  ISETP.GE.OR P6, PT, R4, R5.reuse, P0 ;  /* 0x000000050400720c */ /* 0x080fe400007c6670 */
[-C--:B------:R-:W-:Y:S01]  /*8c40*/  ISETP.GE.OR P0, PT, R84, R5.reuse, P0 ;  /* 0x000000055400720c */ /* 0x080fe20000706670 */
[----:B------:R1:W-:Y:S01]  /*8c50*/  @!P1 STG.E desc[UR6][R72.64+0x18], R19 ;  /* 0x0000181348009986 */ /* 0x0003e2000c101906 */
[----:B------:R-:W-:-:S02]  /*8c60*/  ISETP.GE.OR P1, PT, R4, R5, P5 ;  /* 0x000000050400720c */ /* 0x000fc40002f26670 */
[----:B------:R-:W-:-:S04]  /*8c70*/  ISETP.GT.AND P5, PT, R83, R84, PT ;  /* 0x000000545300720c */ /* 0x000fc80003fa4270 */
[----:B------:R-:W-:Y:S01]  /*8c80*/  ISETP.GE.OR P5, PT, R84, R5, P5 ;  /* 0x000000055400720c */ /* 0x000fe20002fa6670 */
[----:B------:R1:W-:Y:S01]  /*8c90*/  @!P3 STG.E desc[UR6][R68.64+0x18], R18 ;  /* 0x000018124400b986 */ /* 0x0003e2000c101906 */
[----:B------:R-:W-:-:S03]  /*8ca0*/  ISETP.GE.AND P3, PT, R83, R84, PT ;  /* 0x000000545300720c */ /* 0x000fc60003f66270 */
[----:B------:R1:W-:Y:S01]  /*8cb0*/  @!P2 STG.E desc[UR6][R46.64+0x18], R17 ;  /* 0x000018112e00a986 */ /* 0x0003e2000c101906 */
[-C--:B------:R-:W-:Y:S02]  /*8cc0*/  ISETP.GT.AND P2, PT, R82, R84.reuse, PT ;  /* 0x000000545200720c */ /* 0x080fe40003f44270 */
[CC--:B------:R-:W-:Y:S01]  /*8cd0*/  ISETP.GE.OR P3, PT, R84.reuse, R5.reuse, P3 ;  /* 0x000000055400720c */ /* 0x0c0fe20001f66670 */
[----:B------:R1:W-:Y:S01]  /*8ce0*/  @!P1 STG.E desc[UR6][R66.64+0x18], R16 ;  /* 0x0000181042009986 */ /* 0x0003e2000c101906 */
[-C--:B------:R-:W-:Y:S02]  /*8cf0*/  ISETP.GT.AND P1, PT, R81, R84.reuse, PT ;  /* 0x000000545100720c */ /* 0x080fe40003f24270 */
[-C--:B------:R-:W-:Y:S01]  /*8d00*/  ISETP.GE.OR P2, PT, R84, R5.reuse, P2 ;  /* 0x000000055400720c */ /* 0x080fe20001746670 */
[----:B------:R1:W-:Y:S01]  /*8d10*/  @!P6 STG.E desc[UR6][R2.64+0x18], R15 ;  /* 0x0000180f0200e986 */ /* 0x0003e2000c101906 */
[-C--:B------:R-:W-:Y:S02]  /*8d20*/  ISETP.GT.AND P6, PT, R80, R84.reuse, PT ;  /* 0x000000545000720c */ /* 0x080fe40003fc4270 */
[----:B------:R-:W-:Y:S01]  /*8d30*/  ISETP.GE.OR P1, PT, R84, R5, P1 ;  /* 0x000000055400720c */ /* 0x000fe20000f26670 */
[----:B------:R1:W-:Y:S01]  /*8d40*/  @!P4 STG.E desc[UR6][R64.64+0x18], R14 ;  /* 0x0000180e4000c986 */ /* 0x0003e2000c101906 */
[----:B------:R-:W-:-:S02]  /*8d50*/  ISETP.GT.AND P4, PT, R6, R84, PT ;  /* 0x000000540600720c */ /* 0x000fc40003f84270 */
[-C--:B------:R-:W-:Y:S01]  /*8d60*/  ISETP.GE.OR P6, PT, R84, R5.reuse, P6 ;  /* 0x000000055400720c */ /* 0x080fe200037c6670 */
[----:B------:R1:W-:Y:S01]  /*8d70*/  @!P5 STG.E desc[UR6][R48.64+0x1c], R13 ;  /* 0x00001c0d3000d986 */ /* 0x0003e2000c101906 */
[----:B------:R-:W-:Y:S02]  /*8d80*/  ISETP.GT.AND P5, PT, R74, R84, PT ;  /* 0x000000544a00720c */ /* 0x000fe40003fa4270 */
[CC--:B------:R-:W-:Y:S01]  /*8d90*/  ISETP.GE.OR P4, PT, R84.reuse, R5.reuse, P4 ;  /* 0x000000055400720c */ /* 0x0c0fe20002786670 */
[----:B------:R1:W-:Y:S01]  /*8da0*/  @!P3 STG.E desc[UR6][R78.64+0x1c], R12 ;  /* 0x00001c0c4e00b986 */ /* 0x0003e2000c101906 */
[----:B------:R-:W-:-:S03]  /*8db0*/  ISETP.GE.OR P5, PT, R84, R5, P5 ;  /* 0x000000055400720c */ /* 0x000fc60002fa6670 */
[----:B------:R1:W-:Y:S04]  /*8dc0*/  @!P2 STG.E desc[UR6][R72.64+0x1c], R11 ;  /* 0x00001c0b4800a986 */ /* 0x0003e8000c101906 */
[----:B------:R1:W-:Y:S04]  /*8dd0*/  @!P1 STG.E desc[UR6][R68.64+0x1c], R10 ;  /* 0x00001c0a44009986 */ /* 0x0003e8000c101906 */
[----:B------:R1:W-:Y:S04]  /*8de0*/  @!P6 STG.E desc[UR6][R46.64+0x1c], R9 ;  /* 0x00001c092e00e986 */ /* 0x0003e8000c101906 */
[----:B------:R1:W-:Y:S04]  /*8df0*/  @!P4 STG.E desc[UR6][R66.64+0x1c], R8 ;  /* 0x00001c084200c986 */ /* 0x0003e8000c101906 */
[----:B------:R1:W-:Y:S01]  /*8e00*/  @!P5 STG.E desc[UR6][R2.64+0x1c], R7 ;  /* 0x00001c070200d986 */ /* 0x0003e2000c101906 */
[----:B------:R-:W-:Y:S05]  /*8e10*/  @P0 EXIT ;  /* 0x000000000000094d */ /* 0x000fea0003800000 */
[----:B------:R-:W-:Y:S01]  /*8e20*/  STG.E desc[UR6][R64.64+0x1c], R0 ;  /* 0x00001c0040007986 */ /* 0x000fe2000c101906 */
[----:B------:R-:W-:Y:S05]  /*8e30*/  EXIT ;  /* 0x000000000000794d */ /* 0x000fea0003800000 */
.L_x_2:
[----:B------:R-:W-:-:S00]  /*8e40*/  BRA `(.L_x_2) ;  /* 0xfffffffc00fc7947 */ /* 0x000fc0000383ffff */
[----:B------:R-:W-:-:S00]  /*8e50*/  NOP ;  /* 0x0000000000007918 */ /* 0x000fc00000000000 */
        /* <DEDUP_REMOVED lines=10> */
.L_x_99:


//--------------------- .text._Z10precomputeiiPKfPf --------------------------
	.section	.text._Z10precomputeiiPKfPf,"ax",@progbits
	.align	128
        .global         _Z10precomputeiiPKfPf
        .type           _Z10precomputeiiPKfPf,@function
        .size           _Z10precomputeiiPKfPf,(.L_x_98 - _Z10precomputeiiPKfPf)
        .other          _Z10precomputeiiPKfPf,@"STO_CUDA_ENTRY STV_DEFAULT"
_Z10precomputeiiPKfPf:
.text._Z10precomputeiiPKfPf:
[----:B------:R-:W-:Y:S01]  /*0000*/  LDC R1, c[0x0][0x37c] ;  /* 0x0000df00ff017b82 */ /* 0x000fe20000000800 */
[----:B------:R-:W0:Y:S07]  /*0010*/  S2R R3, SR_TID.X ;  /* 0x0000000000037919 */ /* 0x000e2e0000002100 */
[----:B------:R-:W0:Y:S01]  /*0020*/  S2UR UR4, SR_CTAID.X ;  /* 0x00000000000479c3 */ /* 0x000e220000002500 */
[----:B------:R-:W1:Y:S07]  /*0030*/  LDCU UR5, c[0x0][0x380] ;  /* 0x00007000ff0577ac */ /* 0x000e6e0008000800 */
[----:B------:R-:W0:Y:S02]  /*0040*/  LDC R2, c[0x0][0x360] ;  /* 0x0000d800ff027b82 */ /* 0x000e240000000800 */
[----:B0-----:R-:W-:-:S05]  /*0050*/  IMAD R2, R2, UR4, R3 ;  /* 0x0000000402027c24 */ /* 0x001fca000f8e0203 */
[----:B-1----:R-:W-:-:S13]  /*0060*/  ISETP.GE.AND P0, PT, R2, UR5, PT ;  /* 0x0000000502007c0c */ /* 0x002fda000bf06270 */
[----:B------:R-:W-:Y:S05]  /*0070*/  @P0 EXIT ;  /* 0x000000000000094d */ /* 0x000fea0003800000 */
[----:B------:R-:W0:Y:S01]  /*0080*/  LDCU UR10, c[0x0][0x384] ;  /* 0x00007080ff0a77ac */ /* 0x000e220008000800 */
[----:B------:R-:W-:Y:S01]  /*0090*/  HFMA2 R3, -RZ, RZ, 0, 0 ;  /* 0x00000000ff037431 */ /* 0x000fe200000001ff */
[----:B------:R-:W1:Y:S01]  /*00a0*/  LDCU.64 UR12, c[0x0][0x358] ;  /* 0x00006b00ff0c77ac */ /* 0x000e620008000a00 */
[----:B0-----:R-:W-:-:S09]  /*00b0*/  UISETP.GE.AND UP0, UPT, UR10, 0x1, UPT ;  /* 0x000000010a00788c */ /* 0x001fd2000bf06270 */
[----:B-1----:R-:W-:Y:S05]  /*00c0*/  BRA.U !UP0, `(.L_x_3) ;  /* 0x0000000508a87547 */ /* 0x002fea000b800000 */
[----:B------:R-:W-:Y:S02]  /*00d0*/  UISETP.GE.U32.AND UP2, UPT, UR10, 0x10, UPT ;  /* 0x000000100a00788c */ /* 0x000fe4000bf46070 */
[----:B------:R-:W-:Y:S01]  /*00e0*/  IMAD R0, R2, UR10, RZ ;  /* 0x0000000a02007c24 */ /* 0x000fe2000f8e02ff */
[----:B------:R-:W-:Y:S01]  /*00f0*/  ULOP3.LUT UR8, UR10, 0xf, URZ, 0xc0, !UPT ;  /* 0x0000000f0a087892 */ /* 0x000fe2000f8ec0ff */
[----:B------:R-:W-:Y:S01]  /*0100*/  MOV R3, RZ ;  /* 0x000000ff00037202 */ /* 0x000fe20000000f00 */
[----:B------:R-:W-:Y:S02]  /*0110*/  UMOV UR4, URZ ;  /* 0x000000ff00047c82 */ /* 0x000fe40008000000 */
[----:B------:R-:W-:Y:S02]  /*0120*/  UISETP.NE.AND UP1, UPT, UR8, URZ, UPT ;  /* 0x000000ff0800728c */ /* 0x000fe4000bf25270 */
[----:B------:R-:W-:Y:S09]  /*0130*/  BRA.U !UP2, `(.L_x_4) ;  /* 0x000000010ab87547 */ /* 0x000ff2000b800000 */
[----:B------:R-:W0:Y:S01]  /*0140*/  LDCU.64 UR6, c[0x0][0x388] ;  /* 0x00007100ff0677ac */ /* 0x000e220008000a00 */
[----:B------:R-:W-:Y:S02]  /*0150*/  MOV R3, RZ ;  /* 0x000000ff00037202 */ /* 0x000fe40000000f00 */
[----:B------:R-:W-:Y:S01]  /*0160*/  MOV R6, R0 ;  /* 0x0000000000067202 */ /* 0x000fe20000000f00 */
[----:B------:R-:W-:-:S04]  /*0170*/  ULOP3.LUT UR4, UR10, 0x7ffffff0, URZ, 0xc0, !UPT ;  /* 0x7ffffff00a047892 */ /* 0x000fc8000f8ec0ff */
[----:B------:R-:W-:Y:S02]  /*0180*/  UIADD3 UR9, UPT, UPT, -UR4, URZ, URZ ;  /* 0x000000ff04097290 */ /* 0x000fe4000fffe1ff */
[----:B0-----:R-:W-:-:S04]  /*0190*/  UIADD3 UR5, UP2, UPT, UR6, 0x20, URZ ;  /* 0x0000002006057890 */ /* 0x001fc8000ff5e0ff */
[----:B------:R-:W-:-:S12]  /*01a0*/  UIADD3.X UR6, UPT, UPT, URZ, UR7, URZ, UP2, !UPT ;  /* 0x00000007ff067290 */ /* 0x000fd800097fe4ff */
.L_x_5:
[----:B------:R-:W-:Y:S02]  /*01b0*/  MOV R4, UR5 ;  /* 0x0000000500047c02 */ /* 0x000fe40008000f00 */
[----:B------:R-:W-:-:S03]  /*01c0*/  MOV R5, UR6 ;  /* 0x0000000600057c02 */ /* 0x000fc60008000f00 */
[----:B------:R-:W-:-:S05]  /*01d0*/  IMAD.WIDE R4, R6, 0x4, R4 ;  /* 0x0000000406047825 */ /* 0x000fca00078e0204 */
[----:B------:R-:W2:Y:S04]  /*01e0*/  LDG.E R16, desc[UR12][R4.64+-0x20] ;  /* 0xffffe00c04107981 */ /* 0x000ea8000c1e1900 */
[----:B------:R-:W3:Y:S04]  /*01f0*/  LDG.E R15, desc[UR12][R4.64+-0x1c] ;  /* 0xffffe40c040f7981 */ /* 0x000ee8000c1e1900 */
[----:B------:R-:W4:Y:S04]  /*0200*/  LDG.E R18, desc[UR12][R4.64+-0x18] ;  /* 0xffffe80c04127981 */ /* 0x000f28000c1e1900 */
[----:B------:R-:W5:Y:S04]  /*0210*/  LDG.E R20, desc[UR12][R4.64+-0x14] ;  /* 0xffffec0c04147981 */ /* 0x000f68000c1e1900 */
        /* <DEDUP_REMOVED lines=11> */
[----:B------:R-:W5:Y:S01]  /*02d0*/  LDG.E R14, desc[UR12][R4.64+0x1c] ;  /* 0x00001c0c040e7981 */ /* 0x000f62000c1e1900 */
[----:B------:R-:W-:Y:S01]  /*02e0*/  UIADD3 UR9, UPT, UPT, UR9, 0x10, URZ ;  /* 0x0000001009097890 */ /* 0x000fe2000fffe0ff */
[----:B------:R-:W-:-:S03]  /*02f0*/  IADD3 R6, PT, PT, R6, 0x10, RZ ;  /* 0x0000001006067810 */ /* 0x000fc60007ffe0ff */
[----:B------:R-:W-:Y:S01]  /*0300*/  UISETP.NE.AND UP2, UPT, UR9, URZ, UPT ;  /* 0x000000ff0900728c */ /* 0x000fe2000bf45270 */
[----:B--2---:R-:W-:-:S04]  /*0310*/  FADD R16, R16, R3 ;  /* 0x0000000310107221 */ /* 0x004fc80000000000 */
[----:B---3--:R-:W-:-:S04]  /*0320*/  FADD R15, R16, R15 ;  /* 0x0000000f100f7221 */ /* 0x008fc80000000000 */
[----:B----4-:R-:W-:-:S04]  /*0330*/  FADD R15, R15, R18 ;  /* 0x000000120f0f7221 */ /* 0x010fc80000000000 */
[----:B-----5:R-:W-:-:S04]  /*0340*/  FADD R15, R15, R20 ;  /* 0x000000140f0f7221 */ /* 0x020fc80000000000 */
[----:B------:R-:W-:-:S04]  /*0350*/  FADD R15, R15, R22 ;  /* 0x000000160f0f7221 */ /* 0x000fc80000000000 */
        /* <DEDUP_REMOVED lines=10> */
[----:B------:R-:W-:Y:S01]  /*0400*/  FADD R3, R7, R14 ;  /* 0x0000000e07037221 */ /* 0x000fe20000000000 */
[----:B------:R-:W-:Y:S06]  /*0410*/  BRA.U UP2, `(.L_x_5) ;  /* 0xfffffffd02647547 */ /* 0x000fec000b83ffff */
.L_x_4:
[----:B------:R-:W-:Y:S05]  /*0420*/  BRA.U !UP1, `(.L_x_3) ;  /* 0x0000000109d07547 */ /* 0x000fea000b800000 */
[----:B------:R-:W-:Y:S02]  /*0430*/  UISETP.GE.U32.AND UP1, UPT, UR8, 0x8, UPT ;  /* 0x000000080800788c */ /* 0x000fe4000bf26070 */
[----:B------:R-:W-:-:S04]  /*0440*/  ULOP3.LUT UR6, UR10, 0x7, URZ, 0xc0, !UPT ;  /* 0x000000070a067892 */ /* 0x000fc8000f8ec0ff */
[----:B------:R-:W-:-:S03]  /*0450*/  UISETP.NE.AND UP2, UPT, UR6, URZ, UPT ;  /* 0x000000ff0600728c */ /* 0x000fc6000bf45270 */
[----:B------:R-:W-:Y:S08]  /*0460*/  BRA.U !UP1, `(.L_x_6) ;  /* 0x0000000109507547 */ /* 0x000ff0000b800000 */
[----:B------:R-:W0:Y:S01]  /*0470*/  LDC.64 R4, c[0x0][0x388] ;  /* 0x0000e200ff047b82 */ /* 0x000e220000000a00 */
[----:B------:R-:W-:-:S05]  /*0480*/  IADD3 R7, PT, PT, R0, UR4, RZ ;  /* 0x0000000400077c10 */ /* 0x000fca000fffe0ff */
[----:B0-----:R-:W-:-:S05]  /*0490*/  IMAD.WIDE R4, R7, 0x4, R4 ;  /* 0x0000000407047825 */ /* 0x001fca00078e0204 */
[----:B------:R-:W2:Y:S04]  /*04a0*/  LDG.E R6, desc[UR12][R4.64] ;  /* 0x0000000c04067981 */ /* 0x000ea8000c1e1900 */
[----:B------:R-:W3:Y:S04]  /*04b0*/  LDG.E R7, desc[UR12][R4.64+0x4] ;  /* 0x0000040c04077981 */ /* 0x000ee8000c1e1900 */
[----:B------:R-:W4:Y:S04]  /*04c0*/  LDG.E R9, desc[UR12][R4.64+0x8] ;  /* 0x0000080c04097981 */ /* 0x000f28000c1e1900 */
[----:B------:R-:W5:Y:S04]  /*04d0*/  LDG.E R11, desc[UR12][R4.64+0xc] ;  /* 0x00000c0c040b7981 */ /* 0x000f68000c1e1900 */
[----:B------:R-:W5:Y:S04]  /*04e0*/  LDG.E R13, desc[UR12][R4.64+0x10] ;  /* 0x0000100c040d7981 */ /* 0x000f68000c1e1900 */
[----:B------:R-:W5:Y:S04]  /*04f0*/  LDG.E R15, desc[UR12][R4.64+0x14] ;  /* 0x0000140c040f7981 */ /* 0x000f68000c1e1900 */
[----:B------:R-:W5:Y:S04]  /*0500*/  LDG.E R17, desc[UR12][R4.64+0x18] ;  /* 0x0000180c04117981 */ /* 0x000f68000c1e1900 */
[----:B------:R-:W5:Y:S01]  /*0510*/  LDG.E R19, desc[UR12][R4.64+0x1c] ;  /* 0x00001c0c04137981 */ /* 0x000f62000c1e1900 */
[----:B------:R-:W-:Y:S01]  /*0520*/  UIADD3 UR4, UPT, UPT, UR4, 0x8, URZ ;  /* 0x0000000804047890 */ /* 0x000fe2000fffe0ff */
[----:B--2---:R-:W-:-:S04]  /*0530*/  FADD R6, R3, R6 ;  /* 0x0000000603067221 */ /* 0x004fc80000000000 */
[----:B---3--:R-:W-:-:S04]  /*0540*/  FADD R6, R6, R7 ;  /* 0x0000000706067221 */ /* 0x008fc80000000000 */
[----:B----4-:R-:W-:-:S04]  /*0550*/  FADD R6, R6, R9 ;  /* 0x0000000906067221 */ /* 0x010fc80000000000 */
[----:B-----5:R-:W-:-:S04]  /*0560*/  FADD R6, R6, R11 ;  /* 0x0000000b06067221 */ /* 0x020fc80000000000 */
[----:B------:R-:W-:-:S04]  /*0570*/  FADD R6, R6, R13 ;  /* 0x0000000d06067221 */ /* 0x000fc80000000000 */
[----:B------:R-:W-:-:S04]  /*0580*/  FADD R6, R6, R15 ;  /* 0x0000000f06067221 */ /* 0x000fc80000000000 */
[----:B------:R-:W-:-:S04]  /*0590*/  FADD R6, R6, R17 ;  /* 0x0000001106067221 */ /* 0x000fc80000000000 */
[----:B------:R-:W-:-:S07]  /*05a0*/  FADD R3, R6, R19 ;  /* 0x0000001306037221 */ /* 0x000fce0000000000 */
.L_x_6:
        /* <DEDUP_REMOVED lines=11> */
[----:B------:R-:W5:Y:S01]  /*0660*/  LDG.E R11, desc[UR12][R4.64+0xc] ;  /* 0x00000c0c040b7981 */ /* 0x000f62000c1e1900 */
[----:B------:R-:W-:Y:S01]  /*0670*/  UIADD3 UR4, UPT, UPT, UR4, 0x4, URZ ;  /* 0x0000000404047890 */ /* 0x000fe2000fffe0ff */
[----:B--2---:R-:W-:-:S04]  /*0680*/  FADD R6, R3, R6 ;  /* 0x0000000603067221 */ /* 0x004fc80000000000 */
[----:B---3--:R-:W-:-:S04]  /*0690*/  FADD R6, R6, R7 ;  /* 0x0000000706067221 */ /* 0x008fc80000000000 */
[----:B----4-:R-:W-:-:S04]  /*06a0*/  FADD R6, R6, R9 ;  /* 0x0000000906067221 */ /* 0x010fc80000000000 */
[----:B-----5:R-:W-:-:S07]  /*06b0*/  FADD R3, R6, R11 ;  /* 0x0000000b06037221 */ /* 0x020fce0000000000 */
.L_x_7:
[----:B------:R-:W-:Y:S05]  /*06c0*/  BRA.U !UP2, `(.L_x_3) ;  /* 0x000000010a287547 */ /* 0x000fea000b800000 */
[----:B------:R-:W0:Y:S01]  /*06d0*/  LDC.64 R6, c[0x0][0x388] ;  /* 0x0000e200ff067b82 */ /* 0x000e220000000a00 */
[----:B------:R-:W-:Y:S01]  /*06e0*/  IADD3 R9, PT, PT, R0, UR4, RZ ;  /* 0x0000000400097c10 */ /* 0x000fe2000fffe0ff */
[----:B------:R-:W-:-:S12]  /*06f0*/  UIADD3 UR5, UPT, UPT, -UR5, URZ, URZ ;  /* 0x000000ff05057290 */ /* 0x000fd8000fffe1ff */
.L_x_8:
[----:B0-----:R-:W-:-:S06]  /*0700*/  IMAD.WIDE R4, R9, 0x4, R6 ;  /* 0x0000000409047825 */ /* 0x001fcc00078e0206 */
[----:B------:R-:W2:Y:S01]  /*0710*/  LDG.E R4, desc[UR12][R4.64] ;  /* 0x0000000c04047981 */ /* 0x000ea2000c1e1900 */
[----:B------:R-:W-:Y:S01]  /*0720*/  UIADD3 UR5, UPT, UPT, UR5, 0x1, URZ ;  /* 0x0000000105057890 */ /* 0x000fe2000fffe0ff */
[----:B------:R-:W-:-:S03]  /*0730*/  IADD3 R9, PT, PT, R9, 0x1, RZ ;  /* 0x0000000109097810 */ /* 0x000fc60007ffe0ff */
[----:B------:R-:W-:Y:S01]  /*0740*/  UISETP.NE.AND UP1, UPT, UR5, URZ, UPT ;  /* 0x000000ff0500728c */ /* 0x000fe2000bf25270 */
[----:B--2---:R-:W-:-:S08]  /*0750*/  FADD R3, R4, R3 ;  /* 0x0000000304037221 */ /* 0x004fd00000000000 */
[----:B------:R-:W-:Y:S05]  /*0760*/  BRA.U UP1, `(.L_x_8) ;  /* 0xfffffffd01e47547 */ /* 0x000fea000b83ffff */
.L_x_3:
[----:B------:R-:W-:Y:S01]  /*0770*/  I2FP.F32.S32 R4, UR10 ;  /* 0x0000000a00047c45 */ /* 0x000fe20008201400 */
[----:B------:R-:W-:Y:S03]  /*0780*/  BSSY.RECONVERGENT B2, `(.L_x_9) ;  /* 0x000000d000027945 */ /* 0x000fe60003800200 */
[----:B------:R-:W0:Y:S08]  /*0790*/  MUFU.RCP R5, R4 ;  /* 0x0000000400057308 */ /* 0x000e300000001000 */
[----:B------:R-:W1:Y:S01]  /*07a0*/  FCHK P0, R3, R4 ;  /* 0x0000000403007302 */ /* 0x000e620000000000 */
[----:B0-----:R-:W-:-:S04]  /*07b0*/  FFMA R0, -R4, R5, 1 ;  /* 0x3f80000004007423 */ /* 0x001fc80000000105 */
[----:B------:R-:W-:-:S04]  /*07c0*/  FFMA R0, R5, R0, R5 ;  /* 0x0000000005007223 */ /* 0x000fc80000000005 */
[----:B------:R-:W-:-:S04]  /*07d0*/  FFMA R5, R0, R3, RZ ;  /* 0x0000000300057223 */ /* 0x000fc800000000ff */
[----:B------:R-:W-:-:S04]  /*07e0*/  FFMA R6, -R4, R5, R3 ;  /* 0x0000000504067223 */ /* 0x000fc80000000103 */
[----:B------:R-:W-:Y:S01]  /*07f0*/  FFMA R0, R0, R6, R5 ;  /* 0x0000000600007223 */ /* 0x000fe20000000005 */
[----:B-1----:R-:W-:Y:S06]  /*0800*/  @!P0 BRA `(.L_x_10) ;  /* 0x0000000000108947 */ /* 0x002fec0003800000 */
[----:B------:R-:W-:Y:S02]  /*0810*/  MOV R0, R3 ;  /* 0x0000000300007202 */ /* 0x000fe40000000f00 */
[----:B------:R-:W-:Y:S02]  /*0820*/  MOV R3, R4 ;  /* 0x0000000400037202 */ /* 0x000fe40000000f00 */
[----:B------:R-:W-:-:S07]  /*0830*/  MOV R8, 0x850 ;  /* 0x0000085000087802 */ /* 0x000fce0000000f00 */
[----:B------:R-:W-:Y:S05]  /*0840*/  CALL.REL.NOINC `($__internal_1_$__cuda_sm3x_div_rn_noftz_f32_slowpath) ;  /* 0x0000002c007c7944 */ /* 0x000fea0003c00000 */
.L_x_10:
[----:B------:R-:W-:Y:S05]  /*0850*/  BSYNC.RECONVERGENT B2 ;  /* 0x0000000000027941 */ /* 0x000fea0003800200 */
.L_x_9:
[----:B------:R-:W-:Y:S01]  /*0860*/  HFMA2 R3, -RZ, RZ, 0, 0 ;  /* 0x00000000ff037431 */ /* 0x000fe200000001ff */
[----:B------:R-:W-:Y:S06]  /*0870*/  BRA.U !UP0, `(.L_x_11) ;  /* 0x0000000908c87547 */ /* 0x000fec000b800000 */
[----:B------:R-:W0:Y:S01]  /*0880*/  LDCU UR5, c[0x0][0x384] ;  /* 0x00007080ff0577ac */ /* 0x000e220008000800 */
[----:B------:R-:W-:Y:S01]  /*0890*/  MOV R3, RZ ;  /* 0x000000ff00037202 */ /* 0x000fe20000000f00 */
[----:B------:R-:W-:Y:S01]  /*08a0*/  UMOV UR4, URZ ;  /* 0x000000ff00047c82 */ /* 0x000fe20008000000 */
[----:B0-----:R-:W-:Y:S02]  /*08b0*/  UISETP.GE.U32.AND UP1, UPT, UR5, 0x10, UPT ;  /* 0x000000100500788c */ /* 0x001fe4000bf26070 */
[----:B------:R-:W-:Y:S01]  /*08c0*/  IMAD R8, R2, UR5, RZ ;  /* 0x0000000502087c24 */ /* 0x000fe2000f8e02ff */
[----:B------:R-:W-:-:S04]  /*08d0*/  ULOP3.LUT UR11, UR5, 0xf, URZ, 0xc0, !UPT ;  /* 0x0000000f050b7892 */ /* 0x000fc8000f8ec0ff */
[----:B------:R-:W-:Y:S02]  /*08e0*/  UISETP.NE.AND UP0, UPT, UR11, URZ, UPT ;  /* 0x000000ff0b00728c */ /* 0x000fe4000bf05270 */
[----:B------:R-:W-:Y:S09]  /*08f0*/  BRA.U !UP1, `(.L_x_12) ;  /* 0x0000000509507547 */ /* 0x000ff2000b800000 */
[----:B------:R-:W0:Y:S01]  /*0900*/  LDCU.64 UR8, c[0x0][0x388] ;  /* 0x00007100ff0877ac */ /* 0x000e220008000a00 */
[----:B------:R-:W-:Y:S02]  /*0910*/  MOV R3, RZ ;  /* 0x000000ff00037202 */ /* 0x000fe40000000f00 */
[----:B------:R-:W-:Y:S01]  /*0920*/  MOV R9, R8 ;  /* 0x0000000800097202 */ /* 0x000fe20000000f00 */
[----:B------:R-:W1:Y:S01]  /*0930*/  LDCU.64 UR6, c[0x0][0x390] ;  /* 0x00007200ff0677ac */ /* 0x000e620008000a00 */
[----:B------:R-:W-:-:S04]  /*0940*/  ULOP3.LUT UR4, UR5, 0x7ffffff0, URZ, 0xc0, !UPT ;  /* 0x7ffffff005047892 */ /* 0x000fc8000f8ec0ff */
[----:B------:R-:W-:Y:S02]  /*0950*/  UIADD3 UR10, UPT, UPT, -UR4, URZ, URZ ;  /* 0x000000ff040a7290 */ /* 0x000fe4000fffe1ff */
[----:B0-----:R-:W-:Y:S02]  /*0960*/  UIADD3 UR8, UP2, UPT, UR8, 0x20, URZ ;  /* 0x0000002008087890 */ /* 0x001fe4000ff5e0ff */
[----:B-1----:R-:W-:Y:S02]  /*0970*/  UIADD3 UR5, UP1, UPT, UR6, 0x20, URZ ;  /* 0x0000002006057890 */ /* 0x002fe4000ff3e0ff */
[----:B------:R-:W-:Y:S02]  /*0980*/  UIADD3.X UR9, UPT, UPT, URZ, UR9, URZ, UP2, !UPT ;  /* 0x00000009ff097290 */ /* 0x000fe400097fe4ff */
[----:B------:R-:W-:-:S12]  /*0990*/  UIADD3.X UR6, UPT, UPT, URZ, UR7, URZ, UP1, !UPT ;  /* 0x00000007ff067290 */ /* 0x000fd80008ffe4ff */
.L_x_13:
[----:B------:R-:W-:Y:S02]  /*09a0*/  MOV R4, UR8 ;  /* 0x0000000800047c02 */ /* 0x000fe40008000f00 */
[----:B-1----:R-:W-:-:S03]  /*09b0*/  MOV R5, UR9 ;  /* 0x0000000900057c02 */ /* 0x002fc60008000f00 */
[----:B------:R-:W-:-:S05]  /*09c0*/  IMAD.WIDE R4, R9, 0x4, R4 ;  /* 0x0000000409047825 */ /* 0x000fca00078e0204 */
[----:B------:R-:W2:Y:S01]  /*09d0*/  LDG.E R11, desc[UR12][R4.64+-0x20] ;  /* 0xffffe00c040b7981 */ /* 0x000ea2000c1e1900 */
[----:B------:R-:W-:Y:S02]  /*09e0*/  MOV R6, UR5 ;  /* 0x0000000500067c02 */ /* 0x000fe40008000f00 */
[----:B------:R-:W-:-:S03]  /*09f0*/  MOV R7, UR6 ;  /* 0x0000000600077c02 */ /* 0x000fc60008000f00 */
[----:B------:R-:W-:-:S04]  /*0a00*/  IMAD.WIDE R6, R9, 0x4, R6 ;  /* 0x0000000409067825 */ /* 0x000fc800078e0206 */
[----:B--2---:R-:W-:-:S05]  /*0a10*/  FADD R10, R11, -R0 ;  /* 0x800000000b0a7221 */ /* 0x004fca0000000000 */
[----:B------:R-:W-:Y:S04]  /*0a20*/  STG.E desc[UR12][R6.64+-0x20], R10 ;  /* 0xffffe00a06007986 */ /* 0x000fe8000c10190c */
[----:B------:R-:W2:Y:S02]  /*0a30*/  LDG.E R11, desc[UR12][R4.64+-0x1c] ;  /* 0xffffe40c040b7981 */ /* 0x000ea4000c1e1900 */
        /* <DEDUP_REMOVED lines=10> */
[----:B------:R0:W-:Y:S04]  /*0ae0*/  STG.E desc[UR12][R6.64+-0x10], R18 ;  /* 0xfffff01206007986 */ /* 0x0001e8000c10190c */
        /* <DEDUP_REMOVED lines=27> */
[----:B------:R-:W2:Y:S01]  /*0ca0*/  LDG.E R11, desc[UR12][R4.64+0x18] ;  /* 0x0000180c040b7981 */ /* 0x000ea2000c1e1900 */
[----:B------:R-:W-:-:S04]  /*0cb0*/  FFMA R3, R10, R10, R3 ;  /* 0x0000000a0a037223 */ /* 0x000fc80000000003 */
[----:B------:R-:W-:-:S04]  /*0cc0*/  FFMA R3, R12, R12, R3 ;  /* 0x0000000c0c037223 */ /* 0x000fc80000000003 */
[----:B------:R-:W-:-:S04]  /*0cd0*/  FFMA R3, R14, R14, R3 ;  /* 0x0000000e0e037223 */ /* 0x000fc80000000003 */
[----:B------:R-:W-:Y:S01]  /*0ce0*/  FFMA R3, R16, R16, R3 ;  /* 0x0000001010037223 */ /* 0x000fe20000000003 */
[----:B--2---:R-:W-:-:S05]  /*0cf0*/  FADD R11, R11, -R0 ;  /* 0x800000000b0b7221 */ /* 0x004fca0000000000 */
[----:B------:R1:W-:Y:S04]  /*0d00*/  STG.E desc[UR12][R6.64+0x18], R11 ;  /* 0x0000180b06007986 */ /* 0x0003e8000c10190c */
[----:B------:R-:W2:Y:S01]  /*0d10*/  LDG.E R20, desc[UR12][R4.64+0x1c] ;  /* 0x00001c0c04147981 */ /* 0x000ea2000c1e1900 */
[----:B0-----:R-:W-:Y:S01]  /*0d20*/  FFMA R18, R18, R18, R3 ;  /* 0x0000001212127223 */ /* 0x001fe20000000003 */
[----:B------:R-:W-:Y:S01]  /*0d30*/  UIADD3 UR10, UPT, UPT, UR10, 0x10, URZ ;  /* 0x000000100a0a7890 */ /* 0x000fe2000fffe0ff */
[----:B------:R-:W-:Y:S02]  /*0d40*/  IADD3 R9, PT, PT, R9, 0x10, RZ ;  /* 0x0000001009097810 */ /* 0x000fe40007ffe0ff */
[----:B------:R-:W-:Y:S01]  /*0d50*/  FFMA R18, R29, R29, R18 ;  /* 0x0000001d1d127223 */ /* 0x000fe20000000012 */
[----:B------:R-:W-:-:S03]  /*0d60*/  UISETP.NE.AND UP1, UPT, UR10, URZ, UPT ;  /* 0x000000ff0a00728c */ /* 0x000fc6000bf25270 */
[----:B------:R-:W-:-:S04]  /*0d70*/  FFMA R18, R27, R27, R18 ;  /* 0x0000001b1b127223 */ /* 0x000fc80000000012 */
[----:B------:R-:W-:-:S04]  /*0d80*/  FFMA R18, R25, R25, R18 ;  /* 0x0000001919127223 */ /* 0x000fc80000000012 */
[----:B------:R-:W-:-:S04]  /*0d90*/  FFMA R18, R23, R23, R18 ;  /* 0x0000001717127223 */ /* 0x000fc80000000012 */
[----:B------:R-:W-:-:S04]  /*0da0*/  FFMA R18, R21, R21, R18 ;  /* 0x0000001515127223 */ /* 0x000fc80000000012 */
[----:B------:R-:W-:-:S04]  /*0db0*/  FFMA R18, R19, R19, R18 ;  /* 0x0000001313127223 */ /* 0x000fc80000000012 */
[----:B------:R-:W-:-:S04]  /*0dc0*/  FFMA R18, R17, R17, R18 ;  /* 0x0000001111127223 */ /* 0x000fc80000000012 */
[----:B------:R-:W-:-:S04]  /*0dd0*/  FFMA R18, R15, R15, R18 ;  /* 0x0000000f0f127223 */ /* 0x000fc80000000012 */
[----:B------:R-:W-:-:S04]  /*0de0*/  FFMA R18, R13, R13, R18 ;  /* 0x0000000d0d127223 */ /* 0x000fc80000000012 */
[----:B------:R-:W-:Y:S01]  /*0df0*/  FFMA R18, R11, R11, R18 ;  /* 0x0000000b0b127223 */ /* 0x000fe20000000012 */
[----:B--2---:R-:W-:-:S04]  /*0e00*/  FADD R5, R20, -R0 ;  /* 0x8000000014057221 */ /* 0x004fc80000000000 */
[----:B------:R-:W-:Y:S01]  /*0e10*/  FFMA R3, R5, R5, R18 ;  /* 0x0000000505037223 */ /* 0x000fe20000000012 */
[----:B------:R1:W-:Y:S01]  /*0e20*/  STG.E desc[UR12][R6.64+0x1c], R5 ;  /* 0x00001c0506007986 */ /* 0x0003e2000c10190c */
[----:B------:R-:W-:Y:S05]  /*0e30*/  BRA.U UP1, `(.L_x_13) ;  /* 0xfffffff901d87547 */ /* 0x000fea000b83ffff */
.L_x_12:
[----:B------:R-:W-:Y:S05]  /*0e40*/  BRA.U !UP0, `(.L_x_11) ;  /* 0x0000000508547547 */ /* 0x000fea000b800000 */
[----:B------:R-:W0:Y:S01]  /*0e50*/  LDCU UR5, c[0x0][0x384] ;  /* 0x00007080ff0577ac */ /* 0x000e220008000800 */
[----:B------:R-:W-:Y:S02]  /*0e60*/  UISETP.GE.U32.AND UP0, UPT, UR11, 0x8, UPT ;  /* 0x000000080b00788c */ /* 0x000fe4000bf06070 */
[----:B0-----:R-:W-:-:S04]  /*0e70*/  ULOP3.LUT UR6, UR5, 0x7, URZ, 0xc0, !UPT ;  /* 0x0000000705067892 */ /* 0x001fc8000f8ec0ff */
[----:B------:R-:W-:-:S03]  /*0e80*/  UISETP.NE.AND UP1, UPT, UR6, URZ, UPT ;  /* 0x000000ff0600728c */ /* 0x000fc6000bf25270 */
[----:B------:R-:W-:Y:S08]  /*0e90*/  BRA.U !UP0, `(.L_x_14) ;  /* 0x0000000108987547 */ /* 0x000ff0000b800000 */
[----:B-1----:R-:W0:Y:S01]  /*0ea0*/  LDC.64 R6, c[0x0][0x388] ;  /* 0x0000e200ff067b82 */ /* 0x002e220000000a00 */
[----:B------:R-:W-:-:S07]  /*0eb0*/  IADD3 R9, PT, PT, R8, UR4, RZ ;  /* 0x0000000408097c10 */ /* 0x000fce000fffe0ff */
[----:B------:R-:W1:Y:S01]  /*0ec0*/  LDC.64 R4, c[0x0][0x390] ;  /* 0x0000e400ff047b82 */ /* 0x000e620000000a00 */
[----:B0-----:R-:W-:-:S05]  /*0ed0*/  IMAD.WIDE R6, R9, 0x4, R6 ;  /* 0x0000000409067825 */ /* 0x001fca00078e0206 */
[----:B------:R-:W2:Y:S01]  /*0ee0*/  LDG.E R11, desc[UR12][R6.64] ;  /* 0x0000000c060b7981 */ /* 0x000ea2000c1e1900 */
[----:B-1----:R-:W-:-:S04]  /*0ef0*/  IMAD.WIDE R4, R9, 0x4, R4 ;  /* 0x0000000409047825 */ /* 0x002fc800078e0204 */
[----:B--2---:R-:W-:-:S05]  /*0f00*/  FADD R10, R11, -R0 ;  /* 0x800000000b0a7221 */ /* 0x004fca0000000000 */
[----:B------:R0:W-:Y:S04]  /*0f10*/  STG.E desc[UR12][R4.64], R10 ;  /* 0x0000000a04007986 */ /* 0x0001e8000c10190c */
[----:B------:R-:W2:Y:S02]  /*0f20*/  LDG.E R9, desc[UR12][R6.64+0x4] ;  /* 0x0000040c06097981 */ /* 0x000ea4000c1e1900 */
[----:B--2---:R-:W-:-:S05]  /*0f30*/  FADD R12, R9, -R0 ;  /* 0x80000000090c7221 */ /* 0x004fca0000000000 */
[----:B------:R2:W-:Y:S04]  /*0f40*/  STG.E desc[UR12][R4.64+0x4], R12 ;  /* 0x0000040c04007986 */ /* 0x0005e8000c10190c */
[----:B------:R-:W3:Y:S02]  /*0f50*/  LDG.E R9, desc[UR12][R6.64+0x8] ;  /* 0x0000080c06097981 */ /* 0x000ee4000c1e1900 */
[----:B---3--:R-:W-:-:S05]  /*0f60*/  FADD R14, R9, -R0 ;  /* 0x80000000090e7221 */ /* 0x008fca0000000000 */
        /* <DEDUP_REMOVED lines=13> */
[----:B------:R-:W0:Y:S01]  /*1040*/  LDG.E R9, desc[UR12][R6.64+0x1c] ;  /* 0x00001c0c06097981 */ /* 0x000e22000c1e1900 */
[----:B------:R-:W-:Y:S01]  /*1050*/  FFMA R3, R10, R10, R3 ;  /* 0x0000000a0a037223 */ /* 0x000fe20000000003 */
[----:B------:R-:W-:-:S03]  /*1060*/  UIADD3 UR4, UPT, UPT, UR4, 0x8, URZ ;  /* 0x0000000804047890 */ /* 0x000fc6000fffe0ff */
[----:B------:R-:W-:-:S04]  /*1070*/  FFMA R3, R12, R12, R3 ;  /* 0x0000000c0c037223 */ /* 0x000fc80000000003 */
[----:B------:R-:W-:-:S04]  /*1080*/  FFMA R3, R14, R14, R3 ;  /* 0x0000000e0e037223 */ /* 0x000fc80000000003 */
[----:B------:R-:W-:-:S04]  /*1090*/  FFMA R3, R16, R16, R3 ;  /* 0x0000001010037223 */ /* 0x000fc80000000003 */
[----:B------:R-:W-:-:S04]  /*10a0*/  FFMA R3, R18, R18, R3 ;  /* 0x0000001212037223 */ /* 0x000fc80000000003 */
[----:B------:R-:W-:-:S04]  /*10b0*/  FFMA R3, R20, R20, R3 ;  /* 0x0000001414037223 */ /* 0x000fc80000000003 */
[----:B------:R-:W-:Y:S01]  /*10c0*/  FFMA R3, R22, R22, R3 ;  /* 0x0000001616037223 */ /* 0x000fe20000000003 */
[----:B0-----:R-:W-:-:S04]  /*10d0*/  FADD R10, R9, -R0 ;  /* 0x80000000090a7221 */ /* 0x001fc80000000000 */
[----:B------:R-:W-:Y:S01]  /*10e0*/  FFMA R3, R10, R10, R3 ;  /* 0x0000000a0a037223 */ /* 0x000fe20000000003 */
[----:B------:R2:W-:Y:S06]  /*10f0*/  STG.E desc[UR12][R4.64+0x1c], R10 ;  /* 0x00001c0a04007986 */ /* 0x0005ec000c10190c */
.L_x_14:
[----:B------:R-:W-:Y:S05]  /*1100*/  BRA.U !UP1, `(.L_x_11) ;  /* 0x0000000109a47547 */ /* 0x000fea000b800000 */
[----:B------:R-:W-:Y:S02]  /*1110*/  UISETP.GE.U32.AND UP0, UPT, UR6, 0x4, UPT ;  /* 0x000000040600788c */ /* 0x000fe4000bf06070 */
[----:B------:R-:W-:-:S04]  /*1120*/  ULOP3.LUT UR5, UR5, 0x3, URZ, 0xc0, !UPT ;  /* 0x0000000305057892 */ /* 0x000fc8000f8ec0ff */
[----:B------:R-:W-:-:S03]  /*1130*/  UISETP.NE.AND UP1, UPT, UR5, URZ, UPT ;  /* 0x000000ff0500728c */ /* 0x000fc6000bf25270 */
[----:B------:R-:W-:Y:S08]  /*1140*/  BRA.U !UP0, `(.L_x_15) ;  /* 0x0000000108587547 */ /* 0x000ff0000b800000 */
[----:B-12---:R-:W0:Y:S01]  /*1150*/  LDC.64 R4, c[0x0][0x388] ;  /* 0x0000e200ff047b82 */ /* 0x006e220000000a00 */
        /* <DEDUP_REMOVED lines=14> */
[----:B------:R-:W-:Y:S01]  /*1240*/  FFMA R3, R10, R10, R3 ;  /* 0x0000000a0a037223 */ /* 0x000fe20000000003 */
[----:B------:R-:W-:-:S03]  /*1250*/  UIADD3 UR4, UPT, UPT, UR4, 0x4, URZ ;  /* 0x0000000404047890 */ /* 0x000fc6000fffe0ff */
[----:B------:R-:W-:-:S04]  /*1260*/  FFMA R3, R12, R12, R3 ;  /* 0x0000000c0c037223 */ /* 0x000fc80000000003 */
[----:B------:R-:W-:Y:S01]  /*1270*/  FFMA R3, R14, R14, R3 ;  /* 0x0000000e0e037223 */ /* 0x000fe20000000003 */
[----:B--2---:R-:W-:-:S04]  /*1280*/  FADD R16, R9, -R0 ;  /* 0x8000000009107221 */ /* 0x004fc80000000000 */
[----:B------:R-:W-:Y:S01]  /*1290*/  FFMA R3, R16, R16, R3 ;  /* 0x0000001010037223 */ /* 0x000fe20000000003 */
[----:B------:R0:W-:Y:S06]  /*12a0*/  STG.E desc[UR12][R6.64+0xc], R16 ;  /* 0x00000c1006007986 */ /* 0x0001ec000c10190c */
.L_x_15:
[----:B------:R-:W-:Y:S05]  /*12b0*/  BRA.U !UP1, `(.L_x_11) ;  /* 0x0000000109387547 */ /* 0x000fea000b800000 */
[----:B012---:R-:W0:Y:S01]  /*12c0*/  LDC.64 R10, c[0x0][0x390] ;  /* 0x0000e400ff0a7b82 */ /* 0x007e220000000a00 */
[----:B------:R-:W-:Y:S01]  /*12d0*/  IADD3 R9, PT, PT, R8, UR4, RZ ;  /* 0x0000000408097c10 */ /* 0x000fe2000fffe0ff */
[----:B------:R-:W-:-:S06]  /*12e0*/  UIADD3 UR5, UPT, UPT, -UR5, URZ, URZ ;  /* 0x000000ff05057290 */ /* 0x000fcc000fffe1ff */
[----:B------:R-:W1:Y:S06]  /*12f0*/  LDC.64 R12, c[0x0][0x388] ;  /* 0x0000e200ff0c7b82 */ /* 0x000e6c0000000a00 */
.L_x_16:
[----:B-1----:R-:W-:-:S06]  /*1300*/  IMAD.WIDE R6, R9, 0x4, R12 ;  /* 0x0000000409067825 */ /* 0x002fcc00078e020c */
[----:B------:R-:W2:Y:S01]  /*1310*/  LDG.E R7, desc[UR12][R6.64] ;  /* 0x0000000c06077981 */ /* 0x000ea2000c1e1900 */
[C---:B0--3--:R-:W-:Y:S01]  /*1320*/  IMAD.WIDE R4, R9.reuse, 0x4, R10 ;  /* 0x0000000409047825 */ /* 0x049fe200078e020a */
[----:B------:R-:W-:Y:S01]  /*1330*/  UIADD3 UR5, UPT, UPT, UR5, 0x1, URZ ;  /* 0x0000000105057890 */ /* 0x000fe2000fffe0ff */
[----:B------:R-:W-:-:S03]  /*1340*/  IADD3 R9, PT, PT, R9, 0x1, RZ ;  /* 0x0000000109097810 */ /* 0x000fc60007ffe0ff */
[----:B------:R-:W-:Y:S01]  /*1350*/  UISETP.NE.AND UP0, UPT, UR5, URZ, UPT ;  /* 0x000000ff0500728c */ /* 0x000fe2000bf05270 */
[----:B--2---:R-:W-:-:S04]  /*1360*/  FADD R8, R7, -R0 ;  /* 0x8000000007087221 */ /* 0x004fc80000000000 */
[----:B------:R-:W-:Y:S01]  /*1370*/  FFMA R3, R8, R8, R3 ;  /* 0x0000000808037223 */ /* 0x000fe20000000003 */
[----:B------:R3:W-:Y:S03]  /*1380*/  STG.E desc[UR12][R4.64], R8 ;  /* 0x0000000804007986 */ /* 0x0007e6000c10190c */
[----:B------:R-:W-:Y:S05]  /*1390*/  BRA.U UP0, `(.L_x_16) ;  /* 0xfffffffd00d87547 */ /* 0x000fea000b83ffff */
.L_x_11:
[----:B------:R-:W4:Y:S02]  /*13a0*/  LDC R0, c[0x0][0x384] ;  /* 0x0000e100ff007b82 */ /* 0x000f240000000800 */
[----:B----4-:R-:W-:-:S13]  /*13b0*/  ISETP.GE.AND P0, PT, R0, 0x1, PT ;  /* 0x000000010000780c */ /* 0x010fda0003f06270 */
[----:B------:R-:W-:Y:S05]  /*13c0*/  @!P0 EXIT ;  /* 0x000000000000894d */ /* 0x000fea0003800000 */
[----:B------:R-:W-:Y:S01]  /*13d0*/  IADD3 R0, PT, PT, R3, -0xd000000, RZ ;  /* 0xf300000003007810 */ /* 0x000fe20007ffe0ff */
[----:B--23--:R2:W3:Y:S01]  /*13e0*/  MUFU.RSQ R4, R3 ;  /* 0x0000000300047308 */ /* 0x00c4e20000001400 */
[----:B------:R-:W-:Y:S02]  /*13f0*/  BSSY.RECONVERGENT B0, `(.L_x_17) ;  /* 0x000000d000007945 */ /* 0x000fe40003800200 */
[----:B------:R-:W-:-:S13]  /*1400*/  ISETP.GT.U32.AND P0, PT, R0, 0x727fffff, PT ;  /* 0x727fffff0000780c */ /* 0x000fda0003f04070 */
[----:B--2---:R-:W-:Y:S05]  /*1410*/  @!P0 BRA `(.L_x_18) ;  /* 0x0000000000188947 */ /* 0x004fea0003800000 */
[----:B------:R-:W-:Y:S01]  /*1420*/  BSSY.RECONVERGENT B1, `(.L_x_19) ;  /* 0x0000004000017945 */ /* 0x000fe20003800200 */
[----:B------:R-:W-:Y:S02]  /*1430*/  MOV R0, R3 ;  /* 0x0000000300007202 */ /* 0x000fe40000000f00 */
[----:B------:R-:W-:-:S07]  /*1440*/  MOV R8, 0x1460 ;  /* 0x0000146000087802 */ /* 0x000fce0000000f00 */
[----:B01-3--:R-:W-:Y:S05]  /*1450*/  CALL.REL.NOINC `($__internal_0_$__cuda_sm20_sqrt_rn_f32_slowpath) ;  /* 0x0000002000207944 */ /* 0x00bfea0003c00000 */
[----:B------:R-:W-:Y:S05]  /*1460*/  BSYNC.RECONVERGENT B1 ;  /* 0x0000000000017941 */ /* 0x000fea0003800200 */
.L_x_19:
[----:B------:R-:W-:Y:S05]  /*1470*/  BRA `(.L_x_20) ;  /* 0x0000000000107947 */ /* 0x000fea0003800000 */
.L_x_18:
[C---:B---3--:R-:W-:Y:S01]  /*1480*/  FMUL.FTZ R0, R4.reuse, R3 ;  /* 0x0000000304007220 */ /* 0x048fe20000410000 */
[----:B------:R-:W-:-:S03]  /*1490*/  FMUL.FTZ R4, R4, 0.5 ;  /* 0x3f00000004047820 */ /* 0x000fc60000410000 */
[----:B------:R-:W-:-:S04]  /*14a0*/  FFMA R3, -R0, R0, R3 ;  /* 0x0000000000037223 */ /* 0x000fc80000000103 */
[----:B------:R-:W-:-:S07]  /*14b0*/  FFMA R3, R3, R4, R0 ;  /* 0x0000000403037223 */ /* 0x000fce0000000000 */
.L_x_20:
[----:B------:R-:W-:Y:S05]  /*14c0*/  BSYNC.RECONVERGENT B0 ;  /* 0x0000000000007941 */ /* 0x000fea0003800200 */
.L_x_17:
[----:B------:R-:W2:Y:S01]  /*14d0*/  LDCU UR5, c[0x0][0x384] ;  /* 0x00007080ff0577ac */ /* 0x000ea20008000800 */
[----:B------:R-:W-:Y:S01]  /*14e0*/  UMOV UR4, URZ ;  /* 0x000000ff00047c82 */ /* 0x000fe20008000000 */
[----:B--2---:R-:W-:Y:S02]  /*14f0*/  UISETP.GE.U32.AND UP0, UPT, UR5, 0x10, UPT ;  /* 0x000000100500788c */ /* 0x004fe4000bf06070 */
[----:B------:R-:W-:Y:S01]  /*1500*/  IMAD R2, R2, UR5, RZ ;  /* 0x0000000502027c24 */ /* 0x000fe2000f8e02ff */
[----:B------:R-:W-:-:S06]  /*1510*/  ULOP3.LUT UR8, UR5, 0xf, URZ, 0xc0, !UPT ;  /* 0x0000000f05087892 */ /* 0x000fcc000f8ec0ff */
[----:B------:R-:W-:Y:S06]  /*1520*/  BRA.U !UP0, `(.L_x_21) ;  /* 0x0000001108307547 */ /* 0x000fec000b800000 */
[----:B------:R-:W2:Y:S01]  /*1530*/  LDCU.64 UR6, c[0x0][0x390] ;  /* 0x00007200ff0677ac */ /* 0x000ea20008000a00 */
[----:B01----:R-:W-:Y:S01]  /*1540*/  MOV R6, R2 ;  /* 0x0000000200067202 */ /* 0x003fe20000000f00 */
[----:B------:R-:W-:-:S04]  /*1550*/  ULOP3.LUT UR4, UR5, 0x7ffffff0, URZ, 0xc0, !UPT ;  /* 0x7ffffff005047892 */ /* 0x000fc8000f8ec0ff */
[----:B------:R-:W-:Y:S02]  /*1560*/  UIADD3 UR5, UPT, UPT, -UR4, URZ, URZ ;  /* 0x000000ff04057290 */ /* 0x000fe4000fffe1ff */
[----:B--2---:R-:W-:-:S04]  /*1570*/  UIADD3 UR6, UP0, UPT, UR6, 0x20, URZ ;  /* 0x0000002006067890 */ /* 0x004fc8000ff1e0ff */
[----:B------:R-:W-:-:S12]  /*1580*/  UIADD3.X UR7, UPT, UPT, URZ, UR7, URZ, UP0, !UPT ;  /* 0x00000007ff077290 */ /* 0x000fd800087fe4ff */
.L_x_54:
[----:B--2---:R-:W-:Y:S02]  /*1590*/  MOV R4, UR6 ;  /* 0x0000000600047c02 */ /* 0x004fe40008000f00 */
[----:B------:R-:W-:-:S03]  /*15a0*/  MOV R5, UR7 ;  /* 0x0000000700057c02 */ /* 0x000fc60008000f00 */
[----:B------:R-:W-:-:S05]  /*15b0*/  IMAD.WIDE R4, R6, 0x4, R4 ;  /* 0x0000000406047825 */ /* 0x000fca00078e0204 */
[----:B------:R-:W2:Y:S01]  /*15c0*/  LDG.E R0, desc[UR12][R4.64+-0x20] ;  /* 0xffffe00c04007981 */ /* 0x000ea2000c1e1900 */
[----:B------:R-:W0:Y:S01]  /*15d0*/  MUFU.RCP R8, R3 ;  /* 0x0000000300087308 */ /* 0x000e220000001000 */
[----:B------:R-:W-:Y:S01]  /*15e0*/  UIADD3 UR5, UPT, UPT, UR5, 0x10, URZ ;  /* 0x0000001005057890 */ /* 0x000fe2000fffe0ff */
[----:B------:R-:W-:Y:S03]  /*15f0*/  BSSY.RECONVERGENT B2, `(.L_x_22) ;  /* 0x000000c000027945 */ /* 0x000fe60003800200 */
[----:B------:R-:W-:Y:S01]  /*1600*/  UISETP.NE.AND UP0, UPT, UR5, URZ, UPT ;  /* 0x000000ff0500728c */ /* 0x000fe2000bf05270 */
[----:B0-----:R-:W-:-:S04]  /*1610*/  FFMA R7, R8, -R3, 1 ;  /* 0x3f80000008077423 */ /* 0x001fc80000000803 */
[----:B------:R-:W-:Y:S01]  /*1620*/  FFMA R7, R8, R7, R8 ;  /* 0x0000000708077223 */ /* 0x000fe20000000008 */
[----:B--2---:R-:W0:Y:S03]  /*1630*/  FCHK P0, R0, R3 ;  /* 0x0000000300007302 */ /* 0x004e260000000000 */
[----:B------:R-:W-:-:S04]  /*1640*/  FFMA R8, R0, R7, RZ ;  /* 0x0000000700087223 */ /* 0x000fc800000000ff */
[----:B------:R-:W-:-:S04]  /*1650*/  FFMA R9, R8, -R3, R0 ;  /* 0x8000000308097223 */ /* 0x000fc80000000000 */
[----:B------:R-:W-:Y:S01]  /*1660*/  FFMA R7, R7, R9, R8 ;  /* 0x0000000907077223 */ /* 0x000fe20000000008 */
[----:B0-----:R-:W-:Y:S06]  /*1670*/  @!P0 BRA `(.L_x_23) ;  /* 0x00000000000c8947 */ /* 0x001fec0003800000 */
[----:B------:R-:W-:-:S07]  /*1680*/  MOV R8, 0x16a0 ;  /* 0x000016a000087802 */ /* 0x000fce0000000f00 */
[----:B------:R-:W-:Y:S05]  /*1690*/  CALL.REL.NOINC `($__internal_1_$__cuda_sm3x_div_rn_noftz_f32_slowpath) ;  /* 0x0000001c00e87944 */ /* 0x000fea0003c00000 */
[----:B------:R-:W-:-:S07]  /*16a0*/  MOV R7, R0 ;  /* 0x0000000000077202 */ /* 0x000fce0000000f00 */
.L_x_23:
[----:B------:R-:W-:Y:S05]  /*16b0*/  BSYNC.RECONVERGENT B2 ;  /* 0x0000000000027941 */ /* 0x000fea0003800200 */
.L_x_22:
[----:B------:R-:W2:Y:S01]  /*16c0*/  LDG.E R11, desc[UR12][R4.64+-0x1c] ;  /* 0xffffe40c040b7981 */ /* 0x000ea2000c1e1900 */
[----:B------:R-:W0:Y:S01]  /*16d0*/  MUFU.RCP R0, R3 ;  /* 0x0000000300007308 */ /* 0x000e220000001000 */
[----:B------:R-:W-:Y:S02]  /*16e0*/  BSSY.RECONVERGENT B2, `(.L_x_24) ;  /* 0x000000d000027945 */ /* 0x000fe40003800200 */
[----:B------:R1:W-:Y:S01]  /*16f0*/  STG.E desc[UR12][R4.64+-0x20], R7 ;  /* 0xffffe00704007986 */ /* 0x0003e2000c10190c */
[----:B0-----:R-:W-:-:S04]  /*1700*/  FFMA R9, R0, -R3, 1 ;  /* 0x3f80000000097423 */ /* 0x001fc80000000803 */
[----:B------:R-:W-:Y:S01]  /*1710*/  FFMA R0, R0, R9, R0 ;  /* 0x0000000900007223 */ /* 0x000fe20000000000 */
[----:B--2---:R-:W0:Y:S03]  /*1720*/  FCHK P0, R11, R3 ;  /* 0x000000030b007302 */ /* 0x004e260000000000 */
[----:B------:R-:W-:-:S04]  /*1730*/  FFMA R8, R0, R11, RZ ;  /* 0x0000000b00087223 */ /* 0x000fc800000000ff */
[----:B------:R-:W-:-:S04]  /*1740*/  FFMA R9, R8, -R3, R11 ;  /* 0x8000000308097223 */ /* 0x000fc8000000000b */
[----:B------:R-:W-:Y:S01]  /*1750*/  FFMA R9, R0, R9, R8 ;  /* 0x0000000900097223 */ /* 0x000fe20000000008 */
[----:B01----:R-:W-:Y:S06]  /*1760*/  @!P0 BRA `(.L_x_25) ;  /* 0x0000000000108947 */ /* 0x003fec0003800000 */
[----:B------:R-:W-:Y:S02]  /*1770*/  MOV R0, R11 ;  /* 0x0000000b00007202 */ /* 0x000fe40000000f00 */
[----:B------:R-:W-:-:S07]  /*1780*/  MOV R8, 0x17a0 ;  /* 0x000017a000087802 */ /* 0x000fce0000000f00 */
[----:B------:R-:W-:Y:S05]  /*1790*/  CALL.REL.NOINC `($__internal_1_$__cuda_sm3x_div_rn_noftz_f32_slowpath) ;  /* 0x0000001c00a87944 */ /* 0x000fea0003c00000 */
[----:B------:R-:W-:-:S07]  /*17a0*/  MOV R9, R0 ;  /* 0x0000000000097202 */ /* 0x000fce0000000f00 */
.L_x_25:
[----:B------:R-:W-:Y:S05]  /*17b0*/  BSYNC.RECONVERGENT B2 ;  /* 0x0000000000027941 */ /* 0x000fea0003800200 */
.L_x_24:
        /* <DEDUP_REMOVED lines=15> */
.L_x_27:
[----:B------:R-:W-:Y:S05]  /*18b0*/  BSYNC.RECONVERGENT B2 ;  /* 0x0000000000027941 */ /* 0x000fea0003800200 */
.L_x_26:
        /* <DEDUP_REMOVED lines=15> */
.L_x_29:
[----:B------:R-:W-:Y:S05]  /*19b0*/  BSYNC.RECONVERGENT B2 ;  /* 0x0000000000027941 */ /* 0x000fea0003800200 */
.L_x_28:
        /* <DEDUP_REMOVED lines=15> */
.L_x_31:
[----:B------:R-:W-:Y:S05]  /*1ab0*/  BSYNC.RECONVERGENT B2 ;  /* 0x0000000000027941 */ /* 0x000fea0003800200 */
.L_x_30:
        /* <DEDUP_REMOVED lines=15> */
.L_x_33:
[----:B------:R-:W-:Y:S05]  /*1bb0*/  BSYNC.RECONVERGENT B2 ;  /* 0x0000000000027941 */ /* 0x000fea0003800200 */
.L_x_32:
        /* <DEDUP_REMOVED lines=15> */
.L_x_35:
[----:B------:R-:W-:Y:S05]  /*1cb0*/  BSYNC.RECONVERGENT B2 ;  /* 0x0000000000027941 */ /* 0x000fea0003800200 */
.L_x_34:
        /* <DEDUP_REMOVED lines=15> */
.L_x_37:
[----:B------:R-:W-:Y:S05]  /*1db0*/  BSYNC.RECONVERGENT B2 ;  /* 0x0000000000027941 */ /* 0x000fea0003800200 */
.L_x_36:
        /* <DEDUP_REMOVED lines=15> */
.L_x_39:
[----:B------:R-:W-:Y:S05]  /*1eb0*/  BSYNC.RECONVERGENT B2 ;  /* 0x0000000000027941 */ /* 0x000fea0003800200 */
.L_x_38:
        /* <DEDUP_REMOVED lines=15> */
.L_x_41:
[----:B------:R-:W-:Y:S05]  /*1fb0*/  BSYNC.RECONVERGENT B2 ;  /* 0x0000000000027941 */ /* 0x000fea0003800200 */
.L_x_40:
        /* <DEDUP_REMOVED lines=15> */
.L_x_43:
[----:B------:R-:W-:Y:S05]  /*20b0*/  BSYNC.RECONVERGENT B2 ;  /* 0x0000000000027941 */ /* 0x000fea0003800200 */
.L_x_42:
        /* <DEDUP_REMOVED lines=15> */
.L_x_45:
[----:B------:R-:W-:Y:S05]  /*21b0*/  BSYNC.RECONVERGENT B2 ;  /* 0x0000000000027941 */ /* 0x000fea0003800200 */
.L_x_44:
        /* <DEDUP_REMOVED lines=15> */
.L_x_47:
[----:B------:R-:W-:Y:S05]  /*22b0*/  BSYNC.RECONVERGENT B2 ;  /* 0x0000000000027941 */ /* 0x000fea0003800200 */
.L_x_46:
        /* <DEDUP_REMOVED lines=15> */
.L_x_49:
[----:B------:R-:W-:Y:S05]  /*23b0*/  BSYNC.RECONVERGENT B2 ;  /* 0x0000000000027941 */ /* 0x000fea0003800200 */
.L_x_48:
        /* <DEDUP_REMOVED lines=15> */
.L_x_51:
[----:B------:R-:W-:Y:S05]  /*24b0*/  BSYNC.RECONVERGENT B2 ;  /* 0x0000000000027941 */ /* 0x000fea0003800200 */
.L_x_50:
        /* <DEDUP_REMOVED lines=15> */
.L_x_53:
[----:B------:R-:W-:Y:S05]  /*25b0*/  BSYNC.RECONVERGENT B2 ;  /* 0x0000000000027941 */ /* 0x000fea0003800200 */
.L_x_52:
[----:B------:R2:W-:Y:S01]  /*25c0*/  STG.E desc[UR12][R4.64+0x1c], R9 ;  /* 0x00001c0904007986 */ /* 0x0005e2000c10190c */
[----:B------:R-:W-:Y:S01]  /*25d0*/  IADD3 R6, PT, PT, R6, 0x10, RZ ;  /* 0x0000001006067810 */ /* 0x000fe20007ffe0ff */
[----:B------:R-:W-:Y:S06]  /*25e0*/  BRA.U UP0, `(.L_x_54) ;  /* 0xffffffed00e87547 */ /* 0x000fec000b83ffff */
.L_x_21:
[----:B------:R-:W-:-:S13]  /*25f0*/  ISETP.NE.AND P0, PT, RZ, UR8, PT ;  /* 0x00000008ff007c0c */ /* 0x000fda000bf05270 */
[----:B------:R-:W-:Y:S05]  /*2600*/  @!P0 EXIT ;  /* 0x000000000000894d */ /* 0x000fea0003800000 */
[----:B------:R-:W3:Y:S01]  /*2610*/  LDCU UR5, c[0x0][0x384] ;  /* 0x00007080ff0577ac */ /* 0x000ee20008000800 */
[----:B------:R-:W-:Y:S02]  /*2620*/  UISETP.GE.U32.AND UP0, UPT, UR8, 0x8, UPT ;  /* 0x000000080800788c */ /* 0x000fe4000bf06070 */
[----:B---3--:R-:W-:-:S07]  /*2630*/  ULOP3.LUT UR5, UR5, 0x7, URZ, 0xc0, !UPT ;  /* 0x0000000705057892 */ /* 0x008fce000f8ec0ff */
[----:B------:R-:W-:Y:S05]  /*2640*/  BRA.U !UP0, `(.L_x_55) ;  /* 0x0000000908107547 */ /* 0x000fea000b800000 */
[----:B-12---:R-:W1:Y:S01]  /*2650*/  LDC.64 R4, c[0x0][0x390] ;  /* 0x0000e400ff047b82 */ /* 0x006e620000000a00 */
[----:B0-----:R-:W-:-:S05]  /*2660*/  IADD3 R7, PT, PT, R2, UR4, RZ ;  /* 0x0000000402077c10 */ /* 0x001fca000fffe0ff */
[----:B-1----:R-:W-:-:S05]  /*2670*/  IMAD.WIDE R4, R7, 0x4, R4 ;  /* 0x0000000407047825 */ /* 0x002fca00078e0204 */
[----:B------:R-:W2:Y:S01]  /*2680*/  LDG.E R9, desc[UR12][R4.64] ;  /* 0x0000000c04097981 */ /* 0x000ea2000c1e1900 */
[----:B------:R-:W0:Y:S01]  /*2690*/  MUFU.RCP R0, R3 ;  /* 0x0000000300007308 */ /* 0x000e220000001000 */
[----:B------:R-:W-:Y:S01]  /*26a0*/  BSSY.RECONVERGENT B2, `(.L_x_56) ;  /* 0x000000c000027945 */ /* 0x000fe20003800200 */
[----:B0-----:R-:W-:-:S04]  /*26b0*/  FFMA R7, R0, -R3, 1 ;  /* 0x3f80000000077423 */ /* 0x001fc80000000803 */
[----:B------:R-:W-:Y:S02]  /*26c0*/  FFMA R0, R0, R7, R0 ;  /* 0x0000000700007223 */ /* 0x000fe40000000000 */
[----:B--2---:R-:W0:Y:S02]  /*26d0*/  FCHK P0, R9, R3 ;  /* 0x0000000309007302 */ /* 0x004e240000000000 */
[----:B------:R-:W-:-:S04]  /*26e0*/  FFMA R6, R0, R9, RZ ;  /* 0x0000000900067223 */ /* 0x000fc800000000ff */
[----:B------:R-:W-:-:S04]  /*26f0*/  FFMA R7, R6, -R3, R9 ;  /* 0x8000000306077223 */ /* 0x000fc80000000009 */
[----:B------:R-:W-:Y:S01]  /*2700*/  FFMA R7, R0, R7, R6 ;  /* 0x0000000700077223 */ /* 0x000fe20000000006 */
[----:B0-----:R-:W-:Y:S06]  /*2710*/  @!P0 BRA `(.L_x_57) ;  /* 0x0000000000108947 */ /* 0x001fec0003800000 */
[----:B------:R-:W-:Y:S02]  /*2720*/  MOV R0, R9 ;  /* 0x0000000900007202 */ /* 0x000fe40000000f00 */
[----:B------:R-:W-:-:S07]  /*2730*/  MOV R8, 0x2750 ;  /* 0x0000275000087802 */ /* 0x000fce0000000f00 */
[----:B------:R-:W-:Y:S05]  /*2740*/  CALL.REL.NOINC `($__internal_1_$__cuda_sm3x_div_rn_noftz_f32_slowpath) ;  /* 0x0000000c00bc7944 */ /* 0x000fea0003c00000 */
[----:B------:R-:W-:-:S07]  /*2750*/  MOV R7, R0 ;  /* 0x0000000000077202 */ /* 0x000fce0000000f00 */
.L_x_57:
[----:B------:R-:W-:Y:S05]  /*2760*/  BSYNC.RECONVERGENT B2 ;  /* 0x0000000000027941 */ /* 0x000fea0003800200 */
.L_x_56:
        /* <DEDUP_REMOVED lines=15> */
.L_x_59:
[----:B------:R-:W-:Y:S05]  /*2860*/  BSYNC.RECONVERGENT B2 ;  /* 0x0000000000027941 */ /* 0x000fea0003800200 */
.L_x_58:
        /* <DEDUP_REMOVED lines=15> */
.L_x_61:
[----:B------:R-:W-:Y:S05]  /*2960*/  BSYNC.RECONVERGENT B2 ;  /* 0x0000000000027941 */ /* 0x000fea0003800200 */
.L_x_60:
        /* <DEDUP_REMOVED lines=15> */
.L_x_63:
[----:B------:R-:W-:Y:S05]  /*2a60*/  BSYNC.RECONVERGENT B2 ;  /* 0x0000000000027941 */ /* 0x000fea0003800200 */
.L_x_62:
        /* <DEDUP_REMOVED lines=15> */
.L_x_65:
[----:B------:R-:W-:Y:S05]  /*2b60*/  BSYNC.RECONVERGENT B2 ;  /* 0x0000000000027941 */ /* 0x000fea0003800200 */
.L_x_64:
        /* <DEDUP_REMOVED lines=15> */
.L_x_67:
[----:B------:R-:W-:Y:S05]  /*2c60*/  BSYNC.RECONVERGENT B2 ;  /* 0x0000000000027941 */ /* 0x000fea0003800200 */
.L_x_66:
        /* <DEDUP_REMOVED lines=15> */
.L_x_69:
[----:B------:R-:W-:Y:S05]  /*2d60*/  BSYNC.RECONVERGENT B2 ;  /* 0x0000000000027941 */ /* 0x000fea0003800200 */
.L_x_68:
        /* <DEDUP_REMOVED lines=15> */
.L_x_71:
[----:B------:R-:W-:Y:S05]  /*2e60*/  BSYNC.RECONVERGENT B2 ;  /* 0x0000000000027941 */ /* 0x000fea0003800200 */
.L_x_70:
[----:B------:R3:W-:Y:S01]  /*2e70*/  STG.E desc[UR12][R4.64+0x1c], R9 ;  /* 0x00001c0904007986 */ /* 0x0007e2000c10190c */
[----:B------:R-:W-:-:S12]  /*2e80*/  UIADD3 UR4, UPT, UPT, UR4, 0x8, URZ ;  /* 0x0000000804047890 */ /* 0x000fd8000fffe0ff */
.L_x_55:
[----:B------:R-:W-:-:S13]  /*2e90*/  ISETP.NE.AND P0, PT, RZ, UR5, PT ;  /* 0x00000005ff007c0c */ /* 0x000fda000bf05270 */
[----:B------:R-:W-:Y:S05]  /*2ea0*/  @!P0 EXIT ;  /* 0x000000000000894d */ /* 0x000fea0003800000 */
[----:B------:R-:W4:Y:S01]  /*2eb0*/  LDCU UR6, c[0x0][0x384] ;  /* 0x00007080ff0677ac */ /* 0x000f220008000800 */
[----:B------:R-:W-:Y:S02]  /*2ec0*/  UISETP.GE.U32.AND UP0, UPT, UR5, 0x4, UPT ;  /* 0x000000040500788c */ /* 0x000fe4000bf06070 */
[----:B----4-:R-:W-:-:S07]  /*2ed0*/  ULOP3.LUT UR6, UR6, 0x3, URZ, 0xc0, !UPT ;  /* 0x0000000306067892 */ /* 0x010fce000f8ec0ff */
[----:B------:R-:W-:Y:S05]  /*2ee0*/  BRA.U !UP0, `(.L_x_72) ;  /* 0x0000000508107547 */ /* 0x000fea000b800000 */
[----:B-123--:R-:W1:Y:S01]  /*2ef0*/  LDC.64 R4, c[0x0][0x390] ;  /* 0x0000e400ff047b82 */ /* 0x00ee620000000a00 */
        /* <DEDUP_REMOVED lines=16> */
.L_x_74:
[----:B------:R-:W-:Y:S05]  /*3000*/  BSYNC.RECONVERGENT B2 ;  /* 0x0000000000027941 */ /* 0x000fea0003800200 */
.L_x_73:
        /* <DEDUP_REMOVED lines=15> */
.L_x_76:
[----:B------:R-:W-:Y:S05]  /*3100*/  BSYNC.RECONVERGENT B2 ;  /* 0x0000000000027941 */ /* 0x000fea0003800200 */
.L_x_75:
        /* <DEDUP_REMOVED lines=15> */
.L_x_78:
[----:B------:R-:W-:Y:S05]  /*3200*/  BSYNC.RECONVERGENT B2 ;  /* 0x0000000000027941 */ /* 0x000fea0003800200 */
.L_x_77:
        /* <DEDUP_REMOVED lines=15> */
.L_x_80:
[----:B------:R-:W-:Y:S05]  /*3300*/  BSYNC.RECONVERGENT B2 ;  /* 0x0000000000027941 */ /* 0x000fea0003800200 */
.L_x_79:
[----:B------:R4:W-:Y:S01]  /*3310*/  STG.E desc[UR12][R4.64+0xc], R9 ;  /* 0x00000c0904007986 */ /* 0x0009e2000c10190c */
[----:B------:R-:W-:-:S12]  /*3320*/  UIADD3 UR4, UPT, UPT, UR4, 0x4, URZ ;  /* 0x0000000404047890 */ /* 0x000fd8000fffe0ff */
.L_x_72:
[----:B------:R-:W-:-:S13]  /*3330*/  ISETP.NE.AND P0, PT, RZ, UR6, PT ;  /* 0x00000006ff007c0c */ /* 0x000fda000bf05270 */
[----:B------:R-:W-:Y:S05]  /*3340*/  @!P0 EXIT ;  /* 0x000000000000894d */ /* 0x000fea0003800000 */
[----:B-1234-:R-:W1:Y:S01]  /*3350*/  LDC.64 R4, c[0x0][0x390] ;  /* 0x0000e400ff047b82 */ /* 0x01ee620000000a00 */
[----:B------:R-:W-:Y:S01]  /*3360*/  IADD3 R11, PT, PT, R2, UR4, RZ ;  /* 0x00000004020b7c10 */ /* 0x000fe2000fffe0ff */
[----:B------:R-:W-:-:S12]  /*3370*/  UIADD3 UR5, UPT, UPT, -UR6, URZ, URZ ;  /* 0x000000ff06057290 */ /* 0x000fd8000fffe1ff */
.L_x_83:
[----:B012---:R-:W-:-:S05]  /*3380*/  IMAD.WIDE R6, R11, 0x4, R4 ;  /* 0x000000040b067825 */ /* 0x007fca00078e0204 */
        /* <DEDUP_REMOVED lines=16> */
.L_x_82:
[----:B------:R-:W-:Y:S05]  /*3490*/  BSYNC.RECONVERGENT B2 ;  /* 0x0000000000027941 */ /* 0x000fea0003800200 */
.L_x_81:
[----:B------:R2:W-:Y:S01]  /*34a0*/  STG.E desc[UR12][R6.64], R9 ;  /* 0x0000000906007986 */ /* 0x0005e2000c10190c */
[----:B------:R-:W-:Y:S01]  /*34b0*/  IADD3 R11, PT, PT, R11, 0x1, RZ ;  /* 0x000000010b0b7810 */ /* 0x000fe20007ffe0ff */
[----:B------:R-:W-:Y:S06]  /*34c0*/  BRA.U UP0, `(.L_x_83) ;  /* 0xfffffffd00ac7547 */ /* 0x000fec000b83ffff */
[----:B------:R-:W-:Y:S05]  /*34d0*/  EXIT ;  /* 0x000000000000794d */ /* 0x000fea0003800000 */
        .weak           $__internal_0_$__cuda_sm20_sqrt_rn_f32_slowpath
        .type           $__internal_0_$__cuda_sm20_sqrt_rn_f32_slowpath,@function
        .size           $__internal_0_$__cuda_sm20_sqrt_rn_f32_slowpath,($__internal_1_$__cuda_sm3x_div_rn_noftz_f32_slowpath - $__internal_0_$__cuda_sm20_sqrt_rn_f32_slowpath)
$__internal_0_$__cuda_sm20_sqrt_rn_f32_slowpath:
[----:B------:R-:W-:-:S13]  /*34e0*/  LOP3.LUT P0, RZ, R0, 0x7fffffff, RZ, 0xc0, !PT ;  /* 0x7fffffff00ff7812 */ /* 0x000fda000780c0ff */
[----:B------:R-:W-:Y:S01]  /*34f0*/  @!P0 MOV R3, R0 ;  /* 0x0000000000038202 */ /* 0x000fe20000000f00 */
[----:B------:R-:W-:Y:S06]  /*3500*/  @!P0 BRA `(.L_x_84) ;  /* 0x0000000000408947 */ /* 0x000fec0003800000 */
[----:B------:R-:W-:-:S13]  /*3510*/  FSETP.GEU.FTZ.AND P0, PT, R0, RZ, PT ;  /* 0x000000ff0000720b */ /* 0x000fda0003f1e000 */
[----:B------:R-:W-:Y:S01]  /*3520*/  @!P0 MOV R3, 0x7fffffff ;  /* 0x7fffffff00038802 */ /* 0x000fe20000000f00 */
[----:B------:R-:W-:Y:S06]  /*3530*/  @!P0 BRA `(.L_x_84) ;  /* 0x0000000000348947 */ /* 0x000fec0003800000 */
[----:B------:R-:W-:-:S13]  /*3540*/  FSETP.GTU.FTZ.AND P0, PT, |R0|, +INF , PT ;  /* 0x7f8000000000780b */ /* 0x000fda0003f1c200 */
[----:B------:R-:W-:Y:S01]  /*3550*/  @P0 FADD.FTZ R3, R0, 1 ;  /* 0x3f80000000030421 */ /* 0x000fe20000010000 */
[----:B------:R-:W-:Y:S06]  /*3560*/  @P0 BRA `(.L_x_84) ;  /* 0x0000000000280947 */ /* 0x000fec0003800000 */
[----:B------:R-:W-:-:S13]  /*3570*/  FSETP.NEU.FTZ.AND P0, PT, |R0|, +INF , PT ;  /* 0x7f8000000000780b */ /* 0x000fda0003f1d200 */
[----:B------:R-:W-:-:S04]  /*3580*/  @P0 FFMA R4, R0, 1.84467440737095516160e+19, RZ ;  /* 0x5f80000000040823 */ /* 0x000fc800000000ff */
[----:B------:R-:W0:Y:S02]  /*3590*/  @P0 MUFU.RSQ R3, R4 ;  /* 0x0000000400030308 */ /* 0x000e240000001400 */
[----:B0-----:R-:W-:Y:S01]  /*35a0*/  @P0 FMUL.FTZ R5, R4, R3 ;  /* 0x0000000304050220 */ /* 0x001fe20000410000 */
[----:B------:R-:W-:Y:S01]  /*35b0*/  @P0 FMUL.FTZ R7, R3, 0.5 ;  /* 0x3f00000003070820 */ /* 0x000fe20000410000 */
[----:B------:R-:W-:Y:S02]  /*35c0*/  @!P0 MOV R3, R0 ;  /* 0x0000000000038202 */ /* 0x000fe40000000f00 */
[----:B------:R-:W-:-:S04]  /*35d0*/  @P0 FADD.FTZ R6, -R5, -RZ ;  /* 0x800000ff05060221 */ /* 0x000fc80000010100 */
[----:B------:R-:W-:-:S04]  /*35e0*/  @P0 FFMA R6, R5, R6, R4 ;  /* 0x0000000605060223 */ /* 0x000fc80000000004 */
[----:B------:R-:W-:-:S04]  /*35f0*/  @P0 FFMA R6, R6, R7, R5 ;  /* 0x0000000706060223 */ /* 0x000fc80000000005 */
[----:B------:R-:W-:-:S07]  /*3600*/  @P0 FMUL.FTZ R3, R6, 2.3283064365386962891e-10 ;  /* 0x2f80000006030820 */ /* 0x000fce0000410000 */
.L_x_84:
[----:B------:R-:W-:Y:S01]  /*3610*/  HFMA2 R5, -RZ, RZ, 0, 0 ;  /* 0x00000000ff057431 */ /* 0x000fe200000001ff */
[----:B------:R-:W-:-:S04]  /*3620*/  MOV R4, R8 ;  /* 0x0000000800047202 */ /* 0x000fc80000000f00 */
[----:B------:R-:W-:Y:S05]  /*3630*/  RET.REL.NODEC R4 `(_Z10precomputeiiPKfPf) ;  /* 0xffffffc804707950 */ /* 0x000fea0003c3ffff */
        .weak           $__internal_1_$__cuda_sm3x_div_rn_noftz_f32_slowpath
        .type           $__internal_1_$__cuda_sm3x_div_rn_noftz_f32_slowpath,@function
        .size           $__internal_1_$__cuda_sm3x_div_rn_noftz_f32_slowpath,(.L_x_98 - $__internal_1_$__cuda_sm3x_div_rn_noftz_f32_slowpath)
$__internal_1_$__cuda_sm3x_div_rn_noftz_f32_slowpath:
[----:B------:R-:W-:Y:S01]  /*3640*/  SHF.R.U32.HI R9, RZ, 0x17, R3 ;  /* 0x00000017ff097819 */ /* 0x000fe20000011603 */
[----:B------:R-:W-:Y:S01]  /*3650*/  BSSY.RECONVERGENT B0, `(.L_x_85) ;  /* 0x0000065000007945 */ /* 0x000fe20003800200 */
[----:B------:R-:W-:Y:S02]  /*3660*/  SHF.R.U32.HI R12, RZ, 0x17, R0 ;  /* 0x00000017ff0c7819 */ /* 0x000fe40000011600 */
[----:B------:R-:W-:Y:S02]  /*3670*/  LOP3.LUT R9, R9, 0xff, RZ, 0xc0, !PT ;  /* 0x000000ff09097812 */ /* 0x000fe400078ec0ff */
[----:B------:R-:W-:Y:S02]  /*3680*/  LOP3.LUT R12, R12, 0xff, RZ, 0xc0, !PT ;  /* 0x000000ff0c0c7812 */ /* 0x000fe400078ec0ff */
[----:B------:R-:W-:Y:S02]  /*3690*/  IADD3 R13, PT, PT, R9, -0x1, RZ ;  /* 0xffffffff090d7810 */ /* 0x000fe40007ffe0ff */
[----:B------:R-:W-:-:S02]  /*36a0*/  IADD3 R10, PT, PT, R12, -0x1, RZ ;  /* 0xffffffff0c0a7810 */ /* 0x000fc40007ffe0ff */
[----:B------:R-:W-:Y:S02]  /*36b0*/  ISETP.GT.U32.AND P0, PT, R13, 0xfd, PT ;  /* 0x000000fd0d00780c */ /* 0x000fe40003f04070 */
[----:B------:R-:W-:Y:S02]  /*36c0*/  MOV R13, R3 ;  /* 0x00000003000d7202 */ /* 0x000fe40000000f00 */
[----:B------:R-:W-:-:S13]  /*36d0*/  ISETP.GT.U32.OR P0, PT, R10, 0xfd, P0 ;  /* 0x000000fd0a00780c */ /* 0x000fda0000704470 */
[----:B------:R-:W-:Y:S01]  /*36e0*/  @!P0 MOV R10, RZ ;  /* 0x000000ff000a8202 */ /* 0x000fe20000000f00 */
[----:B------:R-:W-:Y:S06]  /*36f0*/  @!P0 BRA `(.L_x_86) ;  /* 0x0000000000648947 */ /* 0x000fec0003800000 */
[----:B------:R-:W-:Y:S02]  /*3700*/  FSETP.GTU.FTZ.AND P0, PT, |R0|, +INF , PT ;  /* 0x7f8000000000780b */ /* 0x000fe40003f1c200 */
[----:B------:R-:W-:-:S04]  /*3710*/  FSETP.GTU.FTZ.AND P1, PT, |R3|, +INF , PT ;  /* 0x7f8000000300780b */ /* 0x000fc80003f3c200 */
[----:B------:R-:W-:-:S13]  /*3720*/  PLOP3.LUT P0, PT, P0, P1, PT, 0xf8, 0x8f ;  /* 0x00000000008f781c */ /* 0x000fda0000703f70 */
[----:B------:R-:W-:Y:S05]  /*3730*/  @P0 BRA `(.L_x_87) ;  /* 0x0000000400540947 */ /* 0x000fea0003800000 */
[----:B------:R-:W-:-:S13]  /*3740*/  LOP3.LUT P0, RZ, R13, 0x7fffffff, R0, 0xc8, !PT ;  /* 0x7fffffff0dff7812 */ /* 0x000fda000780c800 */
[----:B------:R-:W-:Y:S05]  /*3750*/  @!P0 BRA `(.L_x_88) ;  /* 0x0000000400448947 */ /* 0x000fea0003800000 */
[C---:B------:R-:W-:Y:S02]  /*3760*/  FSETP.NEU.FTZ.AND P2, PT, |R0|.reuse, +INF , PT ;  /* 0x7f8000000000780b */ /* 0x040fe40003f5d200 */
[----:B------:R-:W-:Y:S02]  /*3770*/  FSETP.NEU.FTZ.AND P1, PT, |R3|, +INF , PT ;  /* 0x7f8000000300780b */ /* 0x000fe40003f3d200 */
[----:B------:R-:W-:-:S11]  /*3780*/  FSETP.NEU.FTZ.AND P0, PT, |R0|, +INF , PT ;  /* 0x7f8000000000780b */ /* 0x000fd60003f1d200 */
[----:B------:R-:W-:Y:S05]  /*3790*/  @!P1 BRA !P2, `(.L_x_88) ;  /* 0x0000000400349947 */ /* 0x000fea0005000000 */
[----:B------:R-:W-:-:S04]  /*37a0*/  LOP3.LUT P2, RZ, R0, 0x7fffffff, RZ, 0xc0, !PT ;  /* 0x7fffffff00ff7812 */ /* 0x000fc8000784c0ff */
[----:B------:R-:W-:-:S13]  /*37b0*/  PLOP3.LUT P1, PT, P1, P2, PT, 0x2f, 0xf2 ;  /* 0x0000000000f2781c */ /* 0x000fda0000f24577 */
[----:B------:R-:W-:Y:S05]  /*37c0*/  @P1 BRA `(.L_x_89) ;  /* 0x0000000400201947 */ /* 0x000fea0003800000 */
[----:B------:R-:W-:-:S04]  /*37d0*/  LOP3.LUT P1, RZ, R13, 0x7fffffff, RZ, 0xc0, !PT ;  /* 0x7fffffff0dff7812 */ /* 0x000fc8000782c0ff */
[----:B------:R-:W-:-:S13]  /*37e0*/  PLOP3.LUT P0, PT, P0, P1, PT, 0x2f, 0xf2 ;  /* 0x0000000000f2781c */ /* 0x000fda0000702577 */
[----:B------:R-:W-:Y:S05]  /*37f0*/  @P0 BRA `(.L_x_90) ;  /* 0x0000000400080947 */ /* 0x000fea0003800000 */
[----:B------:R-:W-:-:S04]  /*3800*/  IADD3 R10, PT, PT, R12, -0x1, RZ ;  /* 0xffffffff0c0a7810 */ /* 0x000fc80007ffe0ff */
[----:B------:R-:W-:Y:S02]  /*3810*/  ISETP.GE.AND P0, PT, R10, RZ, PT ;  /* 0x000000ff0a00720c */ /* 0x000fe40003f06270 */
[----:B------:R-:W-:-:S04]  /*3820*/  IADD3 R10, PT, PT, R9, -0x1, RZ ;  /* 0xffffffff090a7810 */ /* 0x000fc80007ffe0ff */
[----:B------:R-:W-:-:S07]  /*3830*/  ISETP.GE.AND P1, PT, R10, RZ, PT ;  /* 0x000000ff0a00720c */ /* 0x000fce0003f26270 */
[----:B------:R-:W-:Y:S01]  /*3840*/  @P0 MOV R10, RZ ;  /* 0x000000ff000a0202 */ /* 0x000fe20000000f00 */
[----:B------:R-:W-:Y:S01]  /*3850*/  @!P0 FFMA R0, R0, 1.84467440737095516160e+19, RZ ;  /* 0x5f80000000008823 */ /* 0x000fe200000000ff */
[----:B------:R-:W-:-:S04]  /*3860*/  @!P0 MOV R10, 0xffffffc0 ;  /* 0xffffffc0000a8802 */ /* 0x000fc80000000f00 */
[----:B------:R-:W-:Y:S01]  /*3870*/  @!P1 FFMA R13, R3, 1.84467440737095516160e+19, RZ ;  /* 0x5f800000030d9823 */ /* 0x000fe200000000ff */
[----:B------:R-:W-:-:S07]  /*3880*/  @!P1 IADD3 R10, PT, PT, R10, 0x40, RZ ;  /* 0x000000400a0a9810 */ /* 0x000fce0007ffe0ff */
.L_x_86:
[----:B------:R-:W-:Y:S01]  /*3890*/  LEA R14, R9, 0xc0800000, 0x17 ;  /* 0xc0800000090e7811 */ /* 0x000fe200078eb8ff */
[----:B------:R-:W-:Y:S01]  /*38a0*/  BSSY.RECONVERGENT B1, `(.L_x_91) ;  /* 0x0000036000017945 */ /* 0x000fe20003800200 */
[----:B------:R-:W-:Y:S02]  /*38b0*/  IADD3 R12, PT, PT, R12, -0x7f, RZ ;  /* 0xffffff810c0c7810 */ /* 0x000fe40007ffe0ff */
[----:B------:R-:W-:-:S03]  /*38c0*/  IADD3 R16, PT, PT, -R14, R13, RZ ;  /* 0x0000000d0e107210 */ /* 0x000fc60007ffe1ff */
[----:B------:R-:W-:Y:S01]  /*38d0*/  IMAD R0, R12, -0x800000, R0 ;  /* 0xff8000000c007824 */ /* 0x000fe200078e0200 */
[----:B------:R-:W0:Y:S01]  /*38e0*/  MUFU.RCP R13, R16 ;  /* 0x00000010000d7308 */ /* 0x000e220000001000 */
[----:B------:R-:W-:-:S04]  /*38f0*/  FADD.FTZ R15, -R16, -RZ ;  /* 0x800000ff100f7221 */ /* 0x000fc80000010100 */
[----:B0-----:R-:W-:-:S04]  /*3900*/  FFMA R14, R13, R15, 1 ;  /* 0x3f8000000d0e7423 */ /* 0x001fc8000000000f */
[----:B------:R-:W-:-:S04]  /*3910*/  FFMA R13, R13, R14, R13 ;  /* 0x0000000e0d0d7223 */ /* 0x000fc8000000000d */
[----:B------:R-:W-:-:S04]  /*3920*/  FFMA R14, R0, R13, RZ ;  /* 0x0000000d000e7223 */ /* 0x000fc800000000ff */
[----:B------:R-:W-:-:S04]  /*3930*/  FFMA R17, R15, R14, R0 ;  /* 0x0000000e0f117223 */ /* 0x000fc80000000000 */
[----:B------:R-:W-:Y:S01]  /*3940*/  FFMA R14, R13, R17, R14 ;  /* 0x000000110d0e7223 */ /* 0x000fe2000000000e */
[----:B------:R-:W-:-:S03]  /*3950*/  IADD3 R17, PT, PT, R12, 0x7f, -R9 ;  /* 0x0000007f0c117810 */ /* 0x000fc60007ffe809 */
[----:B------:R-:W-:Y:S01]  /*3960*/  FFMA R15, R15, R14, R0 ;  /* 0x0000000e0f0f7223 */ /* 0x000fe20000000000 */
[----:B------:R-:W-:-:S03]  /*3970*/  IADD3 R17, PT, PT, R17, R10, RZ ;  /* 0x0000000a11117210 */ /* 0x000fc60007ffe0ff */
[----:B------:R-:W-:-:S05]  /*3980*/  FFMA R0, R13, R15, R14 ;  /* 0x0000000f0d007223 */ /* 0x000fca000000000e */
[----:B------:R-:W-:-:S04]  /*3990*/  SHF.R.U32.HI R9, RZ, 0x17, R0 ;  /* 0x00000017ff097819 */ /* 0x000fc80000011600 */
[----:B------:R-:W-:-:S04]  /*39a0*/  LOP3.LUT R9, R9, 0xff, RZ, 0xc0, !PT ;  /* 0x000000ff09097812 */ /* 0x000fc800078ec0ff */
[----:B------:R-:W-:-:S04]  /*39b0*/  IADD3 R12, PT, PT, R9, R17, RZ ;  /* 0x00000011090c7210 */ /* 0x000fc80007ffe0ff */
[----:B------:R-:W-:-:S04]  /*39c0*/  IADD3 R9, PT, PT, R12, -0x1, RZ ;  /* 0xffffffff0c097810 */ /* 0x000fc80007ffe0ff */
[----:B------:R-:W-:-:S13]  /*39d0*/  ISETP.GE.U32.AND P0, PT, R9, 0xfe, PT ;  /* 0x000000fe0900780c */ /* 0x000fda0003f06070 */
[----:B------:R-:W-:Y:S05]  /*39e0*/  @!P0 BRA `(.L_x_92) ;  /* 0x0000000000808947 */ /* 0x000fea0003800000 */
[----:B------:R-:W-:-:S13]  /*39f0*/  ISETP.GT.AND P0, PT, R12, 0xfe, PT ;  /* 0x000000fe0c00780c */ /* 0x000fda0003f04270 */
[----:B------:R-:W-:Y:S05]  /*3a00*/  @P0 BRA `(.L_x_93) ;  /* 0x00000000006c0947 */ /* 0x000fea0003800000 */
[----:B------:R-:W-:-:S13]  /*3a10*/  ISETP.GE.AND P0, PT, R12, 0x1, PT ;  /* 0x000000010c00780c */ /* 0x000fda0003f06270 */
[----:B------:R-:W-:Y:S05]  /*3a20*/  @P0 BRA `(.L_x_94) ;  /* 0x0000000000740947 */ /* 0x000fea0003800000 */
[----:B------:R-:W-:Y:S02]  /*3a30*/  ISETP.GE.AND P0, PT, R12, -0x18, PT ;  /* 0xffffffe80c00780c */ /* 0x000fe40003f06270 */
[----:B------:R-:W-:-:S11]  /*3a40*/  LOP3.LUT R0, R0, 0x80000000, RZ, 0xc0, !PT ;  /* 0x8000000000007812 */ /* 0x000fd600078ec0ff */
[----:B------:R-:W-:Y:S05]  /*3a50*/  @!P0 BRA `(.L_x_94) ;  /* 0x0000000000688947 */ /* 0x000fea0003800000 */
[-CC-:B------:R-:W-:Y:S01]  /*3a60*/  FFMA.RZ R9, R13, R15.reuse, R14.reuse ;  /* 0x0000000f0d097223 */ /* 0x180fe2000000c00e */
[C---:B------:R-:W-:Y:S02]  /*3a70*/  ISETP.NE.AND P2, PT, R12.reuse, RZ, PT ;  /* 0x000000ff0c00720c */ /* 0x040fe40003f45270 */
[C---:B------:R-:W-:Y:S02]  /*3a80*/  ISETP.NE.AND P1, PT, R12.reuse, RZ, PT ;  /* 0x000000ff0c00720c */ /* 0x040fe40003f25270 */
[----:B------:R-:W-:Y:S01]  /*3a90*/  LOP3.LUT R10, R9, 0x7fffff, RZ, 0xc0, !PT ;  /* 0x007fffff090a7812 */ /* 0x000fe200078ec0ff */
[CCC-:B------:R-:W-:Y:S01]  /*3aa0*/  FFMA.RP R9, R13.reuse, R15.reuse, R14.reuse ;  /* 0x0000000f0d097223 */ /* 0x1c0fe2000000800e */
[----:B------:R-:W-:Y:S01]  /*3ab0*/  FFMA.RM R14, R13, R15, R14 ;  /* 0x0000000f0d0e7223 */ /* 0x000fe2000000400e */
[----:B------:R-:W-:Y:S02]  /*3ac0*/  IADD3 R13, PT, PT, R12, 0x20, RZ ;  /* 0x000000200c0d7810 */ /* 0x000fe40007ffe0ff */
[----:B------:R-:W-:-:S02]  /*3ad0*/  LOP3.LUT R10, R10, 0x800000, RZ, 0xfc, !PT ;  /* 0x008000000a0a7812 */ /* 0x000fc400078efcff */
[----:B------:R-:W-:Y:S02]  /*3ae0*/  IADD3 R12, PT, PT, -R12, RZ, RZ ;  /* 0x000000ff0c0c7210 */ /* 0x000fe40007ffe1ff */
[----:B------:R-:W-:Y:S02]  /*3af0*/  SHF.L.U32 R13, R10, R13, RZ ;  /* 0x0000000d0a0d7219 */ /* 0x000fe400000006ff */
[----:B------:R-:W-:Y:S02]  /*3b00*/  FSETP.NEU.FTZ.AND P0, PT, R9, R14, PT ;  /* 0x0000000e0900720b */ /* 0x000fe40003f1d000 */
[----:B------:R-:W-:Y:S02]  /*3b10*/  SEL R9, R12, RZ, P2 ;  /* 0x000000ff0c097207 */ /* 0x000fe40001000000 */
[----:B------:R-:W-:Y:S02]  /*3b20*/  ISETP.NE.AND P1, PT, R13, RZ, P1 ;  /* 0x000000ff0d00720c */ /* 0x000fe40000f25270 */
[----:B------:R-:W-:-:S02]  /*3b30*/  SHF.R.U32.HI R9, RZ, R9, R10 ;  /* 0x00000009ff097219 */ /* 0x000fc4000001160a */
[----:B------:R-:W-:Y:S02]  /*3b40*/  PLOP3.LUT P0, PT, P0, P1, PT, 0xf8, 0x8f ;  /* 0x00000000008f781c */ /* 0x000fe40000703f70 */
[----:B------:R-:W-:Y:S02]  /*3b50*/  SHF.R.U32.HI R13, RZ, 0x1, R9 ;  /* 0x00000001ff0d7819 */ /* 0x000fe40000011609 */
[----:B------:R-:W-:-:S04]  /*3b60*/  SEL R10, RZ, 0x1, !P0 ;  /* 0x00000001ff0a7807 */ /* 0x000fc80004000000 */
[----:B------:R-:W-:-:S04]  /*3b70*/  LOP3.LUT R10, R10, 0x1, R13, 0xf8, !PT ;  /* 0x000000010a0a7812 */ /* 0x000fc800078ef80d */
[----:B------:R-:W-:-:S04]  /*3b80*/  LOP3.LUT R10, R10, R9, RZ, 0xc0, !PT ;  /* 0x000000090a0a7212 */ /* 0x000fc800078ec0ff */
[----:B------:R-:W-:-:S04]  /*3b90*/  IADD3 R13, PT, PT, R13, R10, RZ ;  /* 0x0000000a0d0d7210 */ /* 0x000fc80007ffe0ff */
[----:B------:R-:W-:Y:S01]  /*3ba0*/  LOP3.LUT R0, R13, R0, RZ, 0xfc, !PT ;  /* 0x000000000d007212 */ /* 0x000fe200078efcff */
[----:B------:R-:W-:Y:S06]  /*3bb0*/  BRA `(.L_x_94) ;  /* 0x0000000000107947 */ /* 0x000fec0003800000 */
.L_x_93:
[----:B------:R-:W-:-:S04]  /*3bc0*/  LOP3.LUT R0, R0, 0x80000000, RZ, 0xc0, !PT ;  /* 0x8000000000007812 */ /* 0x000fc800078ec0ff */
[----:B------:R-:W-:Y:S01]  /*3bd0*/  LOP3.LUT R0, R0, 0x7f800000, RZ, 0xfc, !PT ;  /* 0x7f80000000007812 */ /* 0x000fe200078efcff */
[----:B------:R-:W-:Y:S06]  /*3be0*/  BRA `(.L_x_94) ;  /* 0x0000000000047947 */ /* 0x000fec0003800000 */
.L_x_92:
[----:B------:R-:W-:-:S07]  /*3bf0*/  LEA R0, R17, R0, 0x17 ;  /* 0x0000000011007211 */ /* 0x000fce00078eb8ff */
.L_x_94:
[----:B------:R-:W-:Y:S05]  /*3c00*/  BSYNC.RECONVERGENT B1 ;  /* 0x0000000000017941 */ /* 0x000fea0003800200 */
.L_x_91:
[----:B------:R-:W-:Y:S05]  /*3c10*/  BRA `(.L_x_95) ;  /* 0x0000000000207947 */ /* 0x000fea0003800000 */
.L_x_90:
[----:B------:R-:W-:-:S04]  /*3c20*/  LOP3.LUT R0, R13, 0x80000000, R0, 0x48, !PT ;  /* 0x800000000d007812 */ /* 0x000fc800078e4800 */
[----:B------:R-:W-:Y:S01]  /*3c30*/  LOP3.LUT R0, R0, 0x7f800000, RZ, 0xfc, !PT ;  /* 0x7f80000000007812 */ /* 0x000fe200078efcff */
[----:B------:R-:W-:Y:S06]  /*3c40*/  BRA `(.L_x_95) ;  /* 0x0000000000147947 */ /* 0x000fec0003800000 */
.L_x_89:
[----:B------:R-:W-:Y:S01]  /*3c50*/  LOP3.LUT R0, R13, 0x80000000, R0, 0x48, !PT ;  /* 0x800000000d007812 */ /* 0x000fe200078e4800 */
[----:B------:R-:W-:Y:S06]  /*3c60*/  BRA `(.L_x_95) ;  /* 0x00000000000c7947 */ /* 0x000fec0003800000 */
.L_x_88:
[----:B------:R-:W0:Y:S01]  /*3c70*/  MUFU.RSQ R0, -QNAN ;  /* 0xffc0000000007908 */ /* 0x000e220000001400 */
[----:B------:R-:W-:Y:S05]  /*3c80*/  BRA `(.L_x_95) ;  /* 0x0000000000047947 */ /* 0x000fea0003800000 */
.L_x_87:
[----:B------:R-:W-:-:S07]  /*3c90*/  FADD.FTZ R0, R0, R3 ;  /* 0x0000000300007221 */ /* 0x000fce0000010000 */
.L_x_95:
[----:B------:R-:W-:Y:S05]  /*3ca0*/  BSYNC.RECONVERGENT B0 ;  /* 0x0000000000007941 */ /* 0x000fea0003800200 */
.L_x_85:
[----:B------:R-:W-:-:S04]  /*3cb0*/  HFMA2 R9, -RZ, RZ, 0, 0 ;  /* 0x00000000ff097431 */ /* 0x000fc800000001ff */
[----:B0-----:R-:W-:Y:S05]  /*3cc0*/  RET.REL.NODEC R8 `(_Z10precomputeiiPKfPf) ;  /* 0xffffffc008cc7950 */ /* 0x001fea0003c3ffff */
.L_x_96:
        /* <DEDUP_REMOVED lines=11> */
.L_x_98:


//--------------------- .nv.shared.reserved.0     --------------------------
	.section	.nv.shared.reserved.0,"aw",@nobits
	.weak		__nv_reservedSMEM_offset_0_alias
	.size		__nv_reservedSMEM_offset_0_alias, 0, 64
	.other		__nv_reservedSMEM_offset_0_alias,@"STO_CUDA_RESERVED_SHARED STV_DEFAULT"
__nv_reservedSMEM_offset_0_alias:
	.zero		0
	.zero		64


//--------------------- .nv.constant0._Z7computeiiPfS_ --------------------------
	.section	.nv.constant0._Z7computeiiPfS_,"a",@progbits
	.sectionflags	@""
	.align	4
.nv.constant0._Z7computeiiPfS_:
	.zero		920


//--------------------- .nv.constant0._Z10precomputeiiPKfPf --------------------------
	.section	.nv.constant0._Z10precomputeiiPKfPf,"a",@progbits
	.sectionflags	@""
	.align	4
.nv.constant0._Z10precomputeiiPKfPf:
	.zero		920


//--------------------- SYMBOLS --------------------------

	.type		.nv.reservedSmem.offset0,@object
	.size		.nv.reservedSmem.offset0,0x4
